	.headerflags	@"EF_CUDA_TEXMODE_UNIFIED EF_CUDA_64BIT_ADDRESS EF_CUDA_SM86 EF_CUDA_VIRTUAL_SM(EF_CUDA_SM86)"
	.elftype	@"ET_EXEC"


//--------------------- .nv.info                  --------------------------
	.section	.nv.info,"",@"SHT_CUDA_INFO"
	.align	4


	//----- nvinfo : EIATTR_REGCOUNT
	.align		4
        /*0000*/ 	.byte	0x04, 0x2f
        /*0002*/ 	.short	(.L_1 - .L_0)
	.align		4
.L_0:
        /*0004*/ 	.word	index@(chunk_gated_delta_rule_fwd_kernel_h_blockdim64)
        /*0008*/ 	.word	0x000000ff


	//----- nvinfo : EIATTR_MAX_STACK_SIZE
	.align		4
.L_1:
        /*000c*/ 	.byte	0x04, 0x23
        /*000e*/ 	.short	(.L_3 - .L_2)
	.align		4
.L_2:
        /*0010*/ 	.word	index@(chunk_gated_delta_rule_fwd_kernel_h_blockdim64)
        /*0014*/ 	.word	0x00000000


	//----- nvinfo : EIATTR_MIN_STACK_SIZE
	.align		4
.L_3:
        /*0018*/ 	.byte	0x04, 0x12
        /*001a*/ 	.short	(.L_5 - .L_4)
	.align		4
.L_4:
        /*001c*/ 	.word	index@(chunk_gated_delta_rule_fwd_kernel_h_blockdim64)
        /*0020*/ 	.word	0x00000010


	//----- nvinfo : EIATTR_FRAME_SIZE
	.align		4
.L_5:
        /*0024*/ 	.byte	0x04, 0x11
        /*0026*/ 	.short	(.L_7 - .L_6)
	.align		4
.L_6:
        /*0028*/ 	.word	index@(chunk_gated_delta_rule_fwd_kernel_h_blockdim64)
        /*002c*/ 	.word	0x00000010
.L_7:


//--------------------- .nv.info.chunk_gated_delta_rule_fwd_kernel_h_blockdim64 --------------------------
	.section	.nv.info.chunk_gated_delta_rule_fwd_kernel_h_blockdim64,"",@"SHT_CUDA_INFO"
	.align	4


	//----- nvinfo : EIATTR_CUDA_API_VERSION
	.align		4
        /*0000*/ 	.byte	0x04, 0x37
        /*0002*/ 	.short	(.L_9 - .L_8)
.L_8:
        /*0004*/ 	.word	0x0000007b


	//----- nvinfo : EIATTR_SW2861232_WAR
	.align		4
.L_9:
        /*0008*/ 	.byte	0x01, 0x35
	.zero		2


	//----- nvinfo : EIATTR_PARAM_CBANK
	.align		4
        /*000c*/ 	.byte	0x04, 0x0a
        /*000e*/ 	.short	(.L_11 - .L_10)
	.align		4
.L_10:
        /*0010*/ 	.word	index@(.nv.constant0.chunk_gated_delta_rule_fwd_kernel_h_blockdim64)
        /*0014*/ 	.short	0x0160
        /*0016*/ 	.short	0x0044


	//----- nvinfo : EIATTR_CBANK_PARAM_SIZE
	.align		4
.L_11:
        /*0018*/ 	.byte	0x03, 0x19
        /*001a*/ 	.short	0x0044


	//----- nvinfo : EIATTR_KPARAM_INFO
	.align		4
        /*001c*/ 	.byte	0x04, 0x17
        /*001e*/ 	.short	(.L_13 - .L_12)
.L_12:
        /*0020*/ 	.word	0x00000000
        /*0024*/ 	.short	0x0008
        /*0026*/ 	.short	0x0040
        /*0028*/ 	.byte	0x00, 0xf0, 0x11, 0x00


	//----- nvinfo : EIATTR_KPARAM_INFO
	.align		4
.L_13:
        /*002c*/ 	.byte	0x04, 0x17
        /*002e*/ 	.short	(.L_15 - .L_14)
.L_14:
        /*0030*/ 	.word	0x00000000
        /*0034*/ 	.short	0x0007
        /*0036*/ 	.short	0x0038
        /*0038*/ 	.byte	0x00, 0xf0, 0x21, 0x00


	//----- nvinfo : EIATTR_KPARAM_INFO
	.align		4
.L_15:
        /*003c*/ 	.byte	0x04, 0x17
        /*003e*/ 	.short	(.L_17 - .L_16)
.L_16:
        /*0040*/ 	.word	0x00000000
        /*0044*/ 	.short	0x0006
        /*0046*/ 	.short	0x0030
        /*0048*/ 	.byte	0x00, 0xf0, 0x21, 0x00


	//----- nvinfo : EIATTR_KPARAM_INFO
	.align		4
.L_17:
        /*004c*/ 	.byte	0x04, 0x17
        /*004e*/ 	.short	(.L_19 - .L_18)
.L_18:
        /*0050*/ 	.word	0x00000000
        /*0054*/ 	.short	0x0005
        /*0056*/ 	.short	0x0028
        /*0058*/ 	.byte	0x00, 0xf0, 0x21, 0x00


	//----- nvinfo : EIATTR_KPARAM_INFO
	.align		4
.L_19:
        /*005c*/ 	.byte	0x04, 0x17
        /*005e*/ 	.short	(.L_21 - .L_20)
.L_20:
        /*0060*/ 	.word	0x00000000
        /*0064*/ 	.short	0x0004
        /*0066*/ 	.short	0x0020
        /*0068*/ 	.byte	0x00, 0xf0, 0x21, 0x00


	//----- nvinfo : EIATTR_KPARAM_INFO
	.align		4
.L_21:
        /*006c*/ 	.byte	0x04, 0x17
        /*006e*/ 	.short	(.L_23 - .L_22)
.L_22:
        /*0070*/ 	.word	0x00000000
        /*0074*/ 	.short	0x0003
        /*0076*/ 	.short	0x0018
        /*0078*/ 	.byte	0x00, 0xf0, 0x21, 0x00


	//----- nvinfo : EIATTR_KPARAM_INFO
	.align		4
.L_23:
        /*007c*/ 	.byte	0x04, 0x17
        /*007e*/ 	.short	(.L_25 - .L_24)
.L_24:
        /*0080*/ 	.word	0x00000000
        /*0084*/ 	.short	0x0002
        /*0086*/ 	.short	0x0010
        /*0088*/ 	.byte	0x00, 0xf0, 0x21, 0x00


	//----- nvinfo : EIATTR_KPARAM_INFO
	.align		4
.L_25:
        /*008c*/ 	.byte	0x04, 0x17
        /*008e*/ 	.short	(.L_27 - .L_26)
.L_26:
        /*0090*/ 	.word	0x00000000
        /*0094*/ 	.short	0x0001
        /*0096*/ 	.short	0x0008
        /*0098*/ 	.byte	0x00, 0xf0, 0x21, 0x00


	//----- nvinfo : EIATTR_KPARAM_INFO
	.align		4
.L_27:
        /*009c*/ 	.byte	0x04, 0x17
        /*009e*/ 	.short	(.L_29 - .L_28)
.L_28:
        /*00a0*/ 	.word	0x00000000
        /*00a4*/ 	.short	0x0000
        /*00a6*/ 	.short	0x0000
        /*00a8*/ 	.byte	0x00, 0xf0, 0x21, 0x00


	//----- nvinfo : EIATTR_MAXREG_COUNT
	.align		4
.L_29:
        /*00ac*/ 	.byte	0x03, 0x1b
        /*00ae*/ 	.short	0x00ff


	//----- nvinfo : EIATTR_EXIT_INSTR_OFFSETS
	.align		4
        /*00b0*/ 	.byte	0x04, 0x1c
        /*00b2*/ 	.short	(.L_31 - .L_30)


	//   ....[0]....
.L_30:
        /*00b4*/ 	.word	0x000060a0


	//   ....[1]....
        /*00b8*/ 	.word	0x000060d0


	//----- nvinfo : EIATTR_MAX_THREADS
	.align		4
.L_31:
        /*00bc*/ 	.byte	0x04, 0x05
        /*00be*/ 	.short	(.L_33 - .L_32)
.L_32:
        /*00c0*/ 	.word	0x00000040
        /*00c4*/ 	.word	0x00000001
        /*00c8*/ 	.word	0x00000001
.L_33:


//--------------------- .nv.rel.action            --------------------------
	.section	.nv.rel.action,"",@"SHT_CUDA_RELOCINFO"
	.align	8
	.sectionentsize	8
        /*0000*/ 	.byte	0x73, 0x00, 0x00, 0x00, 0x00, 0x00, 0x00, 0x00, 0x00, 0x00, 0x00, 0x11, 0x25, 0x00, 0x05, 0x36


//--------------------- .nv.constant0.chunk_gated_delta_rule_fwd_kernel_h_blockdim64 --------------------------
	.section	.nv.constant0.chunk_gated_delta_rule_fwd_kernel_h_blockdim64,"a",@progbits
	.align	4
.nv.constant0.chunk_gated_delta_rule_fwd_kernel_h_blockdim64:
	.zero		420


//--------------------- .text.chunk_gated_delta_rule_fwd_kernel_h_blockdim64 --------------------------
	.section	.text.chunk_gated_delta_rule_fwd_kernel_h_blockdim64,"ax",@progbits
	.sectionflags	@"SHF_BARRIERS=1"
	.sectioninfo	@"SHI_REGISTERS=255"
	.align	128
        .global         chunk_gated_delta_rule_fwd_kernel_h_blockdim64
        .type           chunk_gated_delta_rule_fwd_kernel_h_blockdim64,@function
        .size           chunk_gated_delta_rule_fwd_kernel_h_blockdim64,(.L_x_4 - chunk_gated_delta_rule_fwd_kernel_h_blockdim64)
        .other          chunk_gated_delta_rule_fwd_kernel_h_blockdim64,@"STO_CUDA_ENTRY STV_DEFAULT"
chunk_gated_delta_rule_fwd_kernel_h_blockdim64:
.text.chunk_gated_delta_rule_fwd_kernel_h_blockdim64:
[----:B------:R-:W-:-:S02]  /*0000*/  IMAD.MOV.U32 R1, RZ, RZ, c[0x0][0x28] ;  /* 0x00000a00ff017624 */ /* 0x000fc400078e00ff */
[----:B------:R-:W1:Y:S01]  /*0010*/  S2R R17, SR_CTAID.Y ;  /* 0x0000000000117919 */ /* 0x000e620000002600 */
[----:B------:R-:W-:Y:S01]  /*0020*/  IMAD.MOV.U32 R3, RZ, RZ, 0x4 ;  /* 0x00000004ff037424 */ /* 0x000fe200078e00ff */
[----:B------:R-:W-:Y:S01]  /*0030*/  ULDC.64 UR10, c[0x0][0x118] ;  /* 0x00004600000a7ab9 */ /* 0x000fe20000000a00 */
[----:B------:R-:W-:Y:S02]  /*0040*/  IADD3 R1, R1, -0x10, RZ ;  /* 0xfffffff001017810 */ /* 0x000fe40007ffe0ff */
[----:B-1----:R-:W-:-:S04]  /*0050*/  SHF.R.S32.HI R0, RZ, 0x1f, R17 ;  /* 0x0000001fff007819 */ /* 0x002fc80000011411 */
[----:B------:R-:W-:-:S04]  /*0060*/  LEA.HI R0, R0, R17, RZ, 0x4 ;  /* 0x0000001100007211 */ /* 0x000fc800078f20ff */
[----:B------:R-:W-:-:S05]  /*0070*/  SHF.R.S32.HI R50, RZ, 0x4, R0 ;  /* 0x00000004ff327819 */ /* 0x000fca0000011400 */
[----:B------:R-:W-:-:S05]  /*0080*/  IMAD.WIDE R2, R50, R3, c[0x0][0x190] ;  /* 0x0000640032027625 */ /* 0x000fca00078e0203 */
[----:B------:R1:W2:Y:S04]  /*0090*/  LDG.E R15, [R2.64] ;  /* 0x0000000a020f7981 */ /* 0x0002a8000c1e1900 */
[----:B------:R1:W3:Y:S01]  /*00a0*/  LDG.E R16, [R2.64+0x4] ;  /* 0x0000040a02107981 */ /* 0x0002e2000c1e1900 */
[----:B------:R-:W1:Y:S01]  /*00b0*/  S2UR UR8, SR_CTAID.X ;  /* 0x00000000000879c3 */ /* 0x000e620000002500 */
[----:B------:R-:W-:Y:S01]  /*00c0*/  LOP3.LUT R0, R0, 0xfffffff0, RZ, 0xc0, !PT ;  /* 0xfffffff000007812 */ /* 0x000fe200078ec0ff */
[----:B------:R-:W-:Y:S01]  /*00d0*/  IMAD.MOV.U32 R200, RZ, RZ, 0x2 ;  /* 0x00000002ffc87424 */ /* 0x000fe200078e00ff */
[----:B------:R-:W1:Y:S01]  /*00e0*/  S2R R91, SR_TID.X ;  /* 0x00000000005b7919 */ /* 0x000e620000002100 */
[----:B------:R-:W-:Y:S02]  /*00f0*/  LOP3.LUT R180, R180, 0xffffffdf, RZ, 0xc0, !PT ;  /* 0xffffffdfb4b47812 */ /* 0x000fe400078ec0ff */
[----:B------:R-:W-:Y:S01]  /*0100*/  IMAD.IADD R51, R17, 0x1, -R0 ;  /* 0x0000000111337824 */ /* 0x000fe200078e0a00 */
[----:B-1----:R-:W-:Y:S01]  /*0110*/  USHF.L.U32 UR8, UR8, 0x5, URZ ;  /* 0x0000000508087899 */ /* 0x002fe2000800063f */
[----:B------:R-:W-:Y:S01]  /*0120*/  SHF.R.U32.HI R250, RZ, 0x3, R91 ;  /* 0x00000003fffa7819 */ /* 0x000fe2000001165b */
[----:B------:R-:W-:-:S02]  /*0130*/  IMAD.SHL.U32 R9, R91, 0x8, RZ ;  /* 0x000000085b097824 */ /* 0x000fc400078e00ff */
[----:B------:R-:W-:Y:S02]  /*0140*/  USHF.R.S32.HI UR12, URZ, 0x1f, UR8 ;  /* 0x0000001f3f0c7899 */ /* 0x000fe40008011408 */
[----:B------:R-:W-:Y:S01]  /*0150*/  IMAD.U32 R14, RZ, RZ, UR8 ;  /* 0x00000008ff0e7e24 */ /* 0x000fe2000f8e00ff */
[----:B------:R-:W-:Y:S02]  /*0160*/  SGXT.U32 R250, R250, 0x3 ;  /* 0x00000003fafa781a */ /* 0x000fe40000000000 */
[----:B------:R-:W-:Y:S02]  /*0170*/  LOP3.LUT R4, R9, 0x38, RZ, 0xc0, !PT ;  /* 0x0000003809047812 */ /* 0x000fe400078ec0ff */
[C---:B------:R-:W-:Y:S01]  /*0180*/  LOP3.LUT R8, R250.reuse, 0x8, RZ, 0xfc, !PT ;  /* 0x00000008fa087812 */ /* 0x040fe200078efcff */
[C---:B------:R-:W-:Y:S01]  /*0190*/  IMAD.WIDE.U32 R2, R250.reuse, 0x800, RZ ;  /* 0x00000800fa027825 */ /* 0x040fe200078e00ff */
[----:B------:R-:W-:Y:S02]  /*01a0*/  LOP3.LUT R72, R250, 0x18, RZ, 0xfc, !PT ;  /* 0x00000018fa487812 */ /* 0x000fe400078efcff */
[--C-:B------:R-:W-:Y:S01]  /*01b0*/  LOP3.LUT R14, R14, 0x18, R9.reuse, 0xf8, !PT ;  /* 0x000000180e0e7812 */ /* 0x100fe200078ef809 */
[----:B------:R-:W-:Y:S01]  /*01c0*/  IMAD.SHL.U32 R7, R4, 0x2, RZ ;  /* 0x0000000204077824 */ /* 0x000fe200078e00ff */
[----:B------:R-:W-:Y:S01]  /*01d0*/  LOP3.LUT R27, R2, 0x38, R9, 0xf8, !PT ;  /* 0x00000038021b7812 */ /* 0x000fe200078ef809 */
[----:B------:R-:W-:Y:S01]  /*01e0*/  IMAD.WIDE.U32 R4, R8, 0x800, RZ ;  /* 0x0000080008047825 */ /* 0x000fe200078e00ff */
[----:B------:R-:W-:-:S02]  /*01f0*/  ISETP.GE.U32.AND P0, PT, R14, 0x80, PT ;  /* 0x000000800e00780c */ /* 0x000fc40003f06070 */
[C---:B------:R-:W-:Y:S01]  /*0200*/  LOP3.LUT R74, R250.reuse, 0x10, RZ, 0xfc, !PT ;  /* 0x00000010fa4a7812 */ /* 0x040fe200078efcff */
[----:B------:R-:W-:Y:S01]  /*0210*/  IMAD.SHL.U32 R6, R250, 0x10, RZ ;  /* 0x00000010fa067824 */ /* 0x000fe200078e00ff */
[----:B------:R-:W-:Y:S01]  /*0220*/  LOP3.LUT R29, R4, 0x38, R9, 0xf8, !PT ;  /* 0x00000038041d7812 */ /* 0x000fe200078ef809 */
[----:B------:R-:W-:Y:S01]  /*0230*/  IMAD.U32 R2, RZ, RZ, UR12 ;  /* 0x0000000cff027e24 */ /* 0x000fe2000f8e00ff */
[----:B------:R-:W-:Y:S02]  /*0240*/  LOP3.LUT R70, R250, 0x20, RZ, 0xfc, !PT ;  /* 0x00000020fa467812 */ /* 0x000fe400078efcff */
[C---:B------:R-:W-:Y:S01]  /*0250*/  SHF.L.U64.HI R71, R29.reuse, 0x1, R5 ;  /* 0x000000011d477819 */ /* 0x040fe20000010205 */
[----:B------:R-:W-:Y:S01]  /*0260*/  IMAD.WIDE.U32 R4, R72, 0x800, RZ ;  /* 0x0000080048047825 */ /* 0x000fe200078e00ff */
[C---:B------:R-:W-:Y:S02]  /*0270*/  LOP3.LUT R56, R250.reuse, 0x28, RZ, 0xfc, !PT ;  /* 0x00000028fa387812 */ /* 0x040fe400078efcff */
[----:B------:R-:W-:Y:S01]  /*0280*/  LOP3.LUT R58, R250, 0x30, RZ, 0xfc, !PT ;  /* 0x00000030fa3a7812 */ /* 0x000fe200078efcff */
[----:B------:R-:W-:Y:S01]  /*0290*/  IMAD.SHL.U32 R29, R29, 0x2, RZ ;  /* 0x000000021d1d7824 */ /* 0x000fe200078e00ff */
[----:B------:R-:W-:Y:S01]  /*02a0*/  SHF.R.U32.HI R52, RZ, 0x2, R91 ;  /* 0x00000002ff347819 */ /* 0x000fe2000001165b */
[----:B------:R-:W-:Y:S01]  /*02b0*/  IMAD.WIDE.U32 R10, R56, 0x800, RZ ;  /* 0x00000800380a7825 */ /* 0x000fe200078e00ff */
[----:B------:R-:W-:-:S02]  /*02c0*/  LOP3.LUT R54, R91, 0x20, RZ, 0xc0, !PT ;  /* 0x000000205b367812 */ /* 0x000fc400078ec0ff */
[----:B------:R-:W-:Y:S01]  /*02d0*/  LOP3.LUT R57, R6, R7, RZ, 0x3c, !PT ;  /* 0x0000000706397212 */ /* 0x000fe200078e3cff */
[----:B------:R-:W-:Y:S01]  /*02e0*/  IMAD.WIDE.U32 R6, R70, 0x800, RZ ;  /* 0x0000080046067825 */ /* 0x000fe200078e00ff */
[----:B------:R-:W-:Y:S02]  /*02f0*/  SHF.L.U64.HI R73, R27, 0x1, R3 ;  /* 0x000000011b497819 */ /* 0x000fe40000010203 */
[----:B------:R-:W-:Y:S01]  /*0300*/  ISETP.GE.U32.AND.EX P0, PT, R2, RZ, PT, P0 ;  /* 0x000000ff0200720c */ /* 0x000fe20003f06100 */
[----:B------:R-:W-:Y:S01]  /*0310*/  IMAD.WIDE.U32 R2, R74, 0x800, RZ ;  /* 0x000008004a027825 */ /* 0x000fe200078e00ff */
[----:B------:R-:W-:Y:S02]  /*0320*/  LOP3.LUT R33, R4, 0x38, R9, 0xf8, !PT ;  /* 0x0000003804217812 */ /* 0x000fe400078ef809 */
[----:B------:R-:W-:Y:S01]  /*0330*/  LOP3.LUT R60, R250, 0x38, RZ, 0xfc, !PT ;  /* 0x00000038fa3c7812 */ /* 0x000fe200078efcff */
[----:B------:R-:W-:Y:S01]  /*0340*/  IMAD.WIDE.U32 R12, R58, 0x800, RZ ;  /* 0x000008003a0c7825 */ /* 0x000fe200078e00ff */
[----:B------:R-:W-:-:S02]  /*0350*/  SGXT.U32 R52, R52, 0x3 ;  /* 0x000000033434781a */ /* 0x000fc40000000000 */
[----:B------:R-:W-:Y:S01]  /*0360*/  SHF.R.U32.HI R55, RZ, 0x2, R54 ;  /* 0x00000002ff377819 */ /* 0x000fe20000011636 */
[----:B------:R-:W-:Y:S01]  /*0370*/  IMAD.SHL.U32 R27, R27, 0x2, RZ ;  /* 0x000000021b1b7824 */ /* 0x000fe200078e00ff */
[C---:B------:R-:W-:Y:S01]  /*0380*/  SHF.L.U64.HI R67, R33.reuse, 0x1, R5 ;  /* 0x0000000121437819 */ /* 0x040fe20000010205 */
[----:B------:R-:W-:Y:S01]  /*0390*/  IMAD.WIDE.U32 R4, R60, 0x800, RZ ;  /* 0x000008003c047825 */ /* 0x000fe200078e00ff */
[--C-:B------:R-:W-:Y:S02]  /*03a0*/  LOP3.LUT R31, R2, 0x38, R9.reuse, 0xf8, !PT ;  /* 0x00000038021f7812 */ /* 0x100fe400078ef809 */
[--C-:B------:R-:W-:Y:S01]  /*03b0*/  LOP3.LUT R35, R6, 0x38, R9.reuse, 0xf8, !PT ;  /* 0x0000003806237812 */ /* 0x100fe200078ef809 */
[----:B------:R-:W-:Y:S01]  /*03c0*/  IMAD.SHL.U32 R33, R33, 0x2, RZ ;  /* 0x0000000221217824 */ /* 0x000fe200078e00ff */
[----:B------:R-:W-:Y:S02]  /*03d0*/  LOP3.LUT R216, R52, R55, RZ, 0xfc, !PT ;  /* 0x0000003734d87212 */ /* 0x000fe400078efcff */
[----:B------:R-:W-:-:S02]  /*03e0*/  LOP3.LUT R37, R10, 0x38, R9, 0xf8, !PT ;  /* 0x000000380a257812 */ /* 0x000fc400078ef809 */
[----:B------:R-:W-:Y:S02]  /*03f0*/  LOP3.LUT R39, R12, 0x38, R9, 0xf8, !PT ;  /* 0x000000380c277812 */ /* 0x000fe400078ef809 */
[C-C-:B------:R-:W-:Y:S02]  /*0400*/  LOP3.LUT R203, R52.reuse, 0x10, R55.reuse, 0xfe, !PT ;  /* 0x0000001034cb7812 */ /* 0x140fe400078efe37 */
[----:B------:R-:W-:Y:S02]  /*0410*/  LOP3.LUT R202, R55, 0x20, R52, 0xfe, !PT ;  /* 0x0000002037ca7812 */ /* 0x000fe400078efe34 */
[----:B------:R-:W-:Y:S02]  /*0420*/  LOP3.LUT R199, R52, 0x30, R55, 0xfe, !PT ;  /* 0x0000003034c77812 */ /* 0x000fe400078efe37 */
[C---:B------:R-:W-:Y:S01]  /*0430*/  SHF.L.U64.HI R69, R31.reuse, 0x1, R3 ;  /* 0x000000011f457819 */ /* 0x040fe20000010203 */
[----:B------:R-:W-:Y:S01]  /*0440*/  IMAD.SHL.U32 R31, R31, 0x2, RZ ;  /* 0x000000021f1f7824 */ /* 0x000fe200078e00ff */
[C---:B------:R-:W-:Y:S01]  /*0450*/  SHF.L.U64.HI R65, R35.reuse, 0x1, R7 ;  /* 0x0000000123417819 */ /* 0x040fe20000010207 */
[----:B------:R-:W-:Y:S01]  /*0460*/  IMAD.SHL.U32 R35, R35, 0x2, RZ ;  /* 0x0000000223237824 */ /* 0x000fe200078e00ff */
[C---:B------:R-:W-:Y:S01]  /*0470*/  SHF.L.U64.HI R63, R37.reuse, 0x1, R11 ;  /* 0x00000001253f7819 */ /* 0x040fe2000001020b */
[----:B------:R-:W-:Y:S01]  /*0480*/  IMAD.SHL.U32 R37, R37, 0x2, RZ ;  /* 0x0000000225257824 */ /* 0x000fe200078e00ff */
[C---:B------:R-:W-:Y:S01]  /*0490*/  SHF.L.U64.HI R61, R39.reuse, 0x1, R13 ;  /* 0x00000001273d7819 */ /* 0x040fe2000001020d */
[----:B------:R-:W-:Y:S01]  /*04a0*/  IMAD.SHL.U32 R39, R39, 0x2, RZ ;  /* 0x0000000227277824 */ /* 0x000fe200078e00ff */
[----:B------:R-:W-:-:S04]  /*04b0*/  LOP3.LUT R41, R4, 0x38, R9, 0xf8, !PT ;  /* 0x0000003804297812 */ /* 0x000fc800078ef809 */
[C---:B------:R-:W-:Y:S01]  /*04c0*/  SHF.L.U64.HI R59, R41.reuse, 0x1, R5 ;  /* 0x00000001293b7819 */ /* 0x040fe20000010205 */
[----:B------:R-:W-:Y:S01]  /*04d0*/  IMAD.SHL.U32 R41, R41, 0x2, RZ ;  /* 0x0000000229297824 */ /* 0x000fe200078e00ff */
[----:B--2---:R1:W2:Y:S08]  /*04e0*/  R2UR UR4, R15 ;  /* 0x000000000f0473c2 */ /* 0x0042b000000e0000 */
[----:B---3--:R-:W3:Y:S01]  /*04f0*/  R2UR UR5, R16 ;  /* 0x00000000100573c2 */ /* 0x008ee200000e0000 */
[----:B-1----:R-:W-:-:S04]  /*0500*/  IMAD.U32 R15, RZ, RZ, UR12 ;  /* 0x0000000cff0f7e24 */ /* 0x002fc8000f8e00ff */
[----:B------:R-:W-:-:S04]  /*0510*/  IMAD.WIDE.U32 R6, R216, 0x800, R14 ;  /* 0x00000800d8067825 */ /* 0x000fc800078e000e */
[----:B------:R-:W-:-:S04]  /*0520*/  IMAD.WIDE.U32 R10, R203, 0x800, R14 ;  /* 0x00000800cb0a7825 */ /* 0x000fc800078e000e */
[----:B------:R-:W-:-:S04]  /*0530*/  IMAD.WIDE.U32 R12, R202, 0x800, R14 ;  /* 0x00000800ca0c7825 */ /* 0x000fc800078e000e */
[----:B--2---:R-:W-:Y:S02]  /*0540*/  IMAD.U32 R0, RZ, RZ, UR4 ;  /* 0x00000004ff007e24 */ /* 0x004fe4000f8e00ff */
[----:B------:R-:W-:-:S04]  /*0550*/  IMAD.WIDE.U32 R14, R199, 0x800, R14 ;  /* 0x00000800c70e7825 */ /* 0x000fc800078e000e */
[----:B------:R-:W-:Y:S01]  /*0560*/  IMAD R53, R0, 0x10, R51 ;  /* 0x0000001000357824 */ /* 0x000fe200078e0233 */
[----:B---3--:R-:W-:-:S03]  /*0570*/  UIADD3 UR7, -UR4, UR5, URZ ;  /* 0x0000000504077290 */ /* 0x008fc6000fffe13f */
[----:B------:R-:W-:Y:S01]  /*0580*/  IMAD.SHL.U32 R53, R53, 0x80, RZ ;  /* 0x0000008035357824 */ /* 0x000fe200078e00ff */
[----:B------:R-:W-:Y:S02]  /*0590*/  UIADD3 UR6, UR7, 0x3f, URZ ;  /* 0x0000003f07067890 */ /* 0x000fe4000fffe03f */
[----:B------:R-:W-:Y:S01]  /*05a0*/  ISETP.LT.AND P6, PT, R203, UR7, !P0 ;  /* 0x00000007cb007c0c */ /* 0x000fe2000c7c1270 */
[----:B------:R-:W-:Y:S01]  /*05b0*/  IMAD.WIDE R2, R53, R200, c[0x0][0x168] ;  /* 0x00005a0035027625 */ /* 0x000fe200078e02c8 */
[----:B------:R-:W-:-:S03]  /*05c0*/  UISETP.GT.AND UP0, UPT, UR6, 0x3f, UPT ;  /* 0x0000003f0600788c */ /* 0x000fc6000bf04270 */
[----:B------:R-:W-:Y:S01]  /*05d0*/  IMAD.WIDE R4, R53, R200, c[0x0][0x170] ;  /* 0x00005c0035047625 */ /* 0x000fe200078e02c8 */
[-C--:B------:R-:W-:Y:S01]  /*05e0*/  LEA R42, P1, R6, R2.reuse, 0x1 ;  /* 0x00000002062a7211 */ /* 0x080fe200078208ff */
[----:B------:R-:W-:Y:S01]  /*05f0*/  USEL UR4, URZ, 0x10, !UP0 ;  /* 0x000000103f047887 */ /* 0x000fe2000c000000 */
[-C--:B------:R-:W-:Y:S02]  /*0600*/  LEA R44, P2, R10, R2.reuse, 0x1 ;  /* 0x000000020a2c7211 */ /* 0x080fe400078408ff */
[----:B------:R-:W-:Y:S02]  /*0610*/  LEA R48, P4, R14, R2, 0x1 ;  /* 0x000000020e307211 */ /* 0x000fe400078808ff */
[----:B------:R-:W-:Y:S01]  /*0620*/  LEA.HI.X R43, R6, R3, R7, 0x1, P1 ;  /* 0x00000003062b7211 */ /* 0x000fe200008f0c07 */
[----:B------:R-:W-:Y:S01]  /*0630*/  IMAD.SHL.U32 R6, R72, 0x80, RZ ;  /* 0x0000008048067824 */ /* 0x000fe200078e00ff */
[----:B------:R-:W-:Y:S02]  /*0640*/  IADD3 R16, P1, R4, R33, RZ ;  /* 0x0000002104107210 */ /* 0x000fe40007f3e0ff */
[----:B------:R-:W-:-:S02]  /*0650*/  LEA.HI.X R45, R10, R3, R11, 0x1, P2 ;  /* 0x000000030a2d7211 */ /* 0x000fc400010f0c0b */
[----:B------:R-:W-:Y:S01]  /*0660*/  LEA.HI.X R49, R14, R3, R15, 0x1, P4 ;  /* 0x000000030e317211 */ /* 0x000fe200020f0c0f */
[----:B------:R-:W-:Y:S01]  /*0670*/  IMAD.X R17, R5, 0x1, R67, P1 ;  /* 0x0000000105117824 */ /* 0x000fe200008e0643 */
[----:B------:R-:W-:Y:S02]  /*0680*/  LEA R46, P3, R12, R2, 0x1 ;  /* 0x000000020c2e7211 */ /* 0x000fe400078608ff */
[----:B------:R-:W-:Y:S02]  /*0690*/  IADD3 R10, P4, R4, R27, RZ ;  /* 0x0000001b040a7210 */ /* 0x000fe40007f9e0ff */
[----:B------:R-:W-:Y:S01]  /*06a0*/  LEA.HI.X R47, R12, R3, R13, 0x1, P3 ;  /* 0x000000030c2f7211 */ /* 0x000fe200018f0c0d */
[----:B------:R-:W-:Y:S01]  /*06b0*/  IMAD.WIDE R2, R53, R200, c[0x0][0x160] ;  /* 0x0000580035027625 */ /* 0x000fe200078e02c8 */
[----:B------:R-:W-:Y:S02]  /*06c0*/  ISETP.LT.AND P1, PT, R216, UR7, !P0 ;  /* 0x00000007d8007c0c */ /* 0x000fe4000c721270 */
[C---:B------:R-:W-:Y:S01]  /*06d0*/  IADD3 R12, P5, R4.reuse, R29, RZ ;  /* 0x0000001d040c7210 */ /* 0x040fe20007fbe0ff */
[----:B------:R-:W-:Y:S01]  /*06e0*/  IMAD.X R11, R5, 0x1, R73, P4 ;  /* 0x00000001050b7824 */ /* 0x000fe200020e0649 */
[----:B------:R-:W-:-:S02]  /*06f0*/  IADD3 R20, P4, R4, R37, RZ ;  /* 0x0000002504147210 */ /* 0x000fc40007f9e0ff */
[C---:B------:R-:W-:Y:S01]  /*0700*/  IADD3 R18, P2, R4.reuse, R35, RZ ;  /* 0x0000002304127210 */ /* 0x040fe20007f5e0ff */
[C---:B------:R-:W-:Y:S01]  /*0710*/  IMAD.X R13, R5.reuse, 0x1, R71, P5 ;  /* 0x00000001050d7824 */ /* 0x040fe200028e0647 */
[C---:B------:R-:W-:Y:S01]  /*0720*/  IADD3 R14, P3, R4.reuse, R31, RZ ;  /* 0x0000001f040e7210 */ /* 0x040fe20007f7e0ff */
[C---:B------:R-:W-:Y:S01]  /*0730*/  IMAD.X R21, R5.reuse, 0x1, R63, P4 ;  /* 0x0000000105157824 */ /* 0x040fe200020e063f */
[----:B------:R-:W-:Y:S01]  /*0740*/  IADD3 R22, P5, R4, R39, RZ ;  /* 0x0000002704167210 */ /* 0x000fe20007fbe0ff */
[C---:B------:R-:W-:Y:S01]  /*0750*/  IMAD.X R19, R5.reuse, 0x1, R65, P2 ;  /* 0x0000000105137824 */ /* 0x040fe200010e0641 */
[C---:B------:R-:W-:Y:S01]  /*0760*/  IADD3 R30, P4, R2.reuse, R31, RZ ;  /* 0x0000001f021e7210 */ /* 0x040fe20007f9e0ff */
[C---:B------:R-:W-:Y:S01]  /*0770*/  IMAD.X R15, R5.reuse, 0x1, R69, P3 ;  /* 0x00000001050f7824 */ /* 0x040fe200018e0645 */
[----:B------:R-:W-:Y:S01]  /*0780*/  IADD3 R26, P2, R2, R27, RZ ;  /* 0x0000001b021a7210 */ /* 0x000fe20007f5e0ff */
[----:B------:R-:W-:Y:S01]  /*0790*/  IMAD.X R23, R5, 0x1, R61, P5 ;  /* 0x0000000105177824 */ /* 0x000fe200028e063d */
[----:B------:R-:W-:Y:S01]  /*07a0*/  IADD3 R24, P3, R4, R41, RZ ;  /* 0x0000002904187210 */ /* 0x000fe20007f7e0ff */
[C---:B------:R-:W-:Y:S01]  /*07b0*/  IMAD.X R31, R3.reuse, 0x1, R69, P4 ;  /* 0x00000001031f7824 */ /* 0x040fe200020e0645 */
[----:B------:R-:W-:Y:S01]  /*07c0*/  @P1 LOP3.LUT R180, R180, 0x20, RZ, 0xfc, !PT ;  /* 0x00000020b4b41812 */ /* 0x000fe200078efcff */
[----:B------:R-:W-:Y:S01]  /*07d0*/  IMAD.X R27, R3, 0x1, R73, P2 ;  /* 0x00000001031b7824 */ /* 0x000fe200010e0649 */
[C---:B------:R-:W-:Y:S01]  /*07e0*/  IADD3 R28, P5, R2.reuse, R29, RZ ;  /* 0x0000001d021c7210 */ /* 0x040fe20007fbe0ff */
[----:B------:R-:W-:Y:S01]  /*07f0*/  IMAD.X R25, R5, 0x1, R59, P3 ;  /* 0x0000000105197824 */ /* 0x000fe200018e063b */
[----:B------:R-:W-:Y:S01]  /*0800*/  IADD3 R32, P1, R2, R33, RZ ;  /* 0x0000002102207210 */ /* 0x000fe20007f3e0ff */
[----:B------:R-:W-:Y:S01]  /*0810*/  IMAD.SHL.U32 R4, R74, 0x80, RZ ;  /* 0x000000804a047824 */ /* 0x000fe200078e00ff */
[C---:B------:R-:W-:Y:S01]  /*0820*/  IADD3 R40, P4, R2.reuse, R41, RZ ;  /* 0x0000002902287210 */ /* 0x040fe20007f9e0ff */
[C---:B------:R-:W-:Y:S01]  /*0830*/  IMAD.X R29, R3.reuse, 0x1, R71, P5 ;  /* 0x00000001031d7824 */ /* 0x040fe200028e0647 */
[C---:B------:R-:W-:Y:S01]  /*0840*/  IADD3 R36, P2, R2.reuse, R37, RZ ;  /* 0x0000002502247210 */ /* 0x040fe20007f5e0ff */
[C---:B------:R-:W-:Y:S01]  /*0850*/  IMAD.X R33, R3.reuse, 0x1, R67, P1 ;  /* 0x0000000103217824 */ /* 0x040fe200008e0643 */
[C---:B------:R-:W-:Y:S01]  /*0860*/  IADD3 R34, P3, R2.reuse, R35, RZ ;  /* 0x0000002302227210 */ /* 0x040fe20007f7e0ff */
[C---:B------:R-:W-:Y:S01]  /*0870*/  IMAD.X R41, R3.reuse, 0x1, R59, P4 ;  /* 0x0000000103297824 */ /* 0x040fe200020e063b */
[----:B------:R-:W-:Y:S01]  /*0880*/  IADD3 R38, P5, R2, R39, RZ ;  /* 0x0000002702267210 */ /* 0x000fe20007fbe0ff */
[C---:B------:R-:W-:Y:S01]  /*0890*/  IMAD.X R37, R3.reuse, 0x1, R63, P2 ;  /* 0x0000000103257824 */ /* 0x040fe200010e063f */
[----:B------:R-:W-:Y:S01]  /*08a0*/  LOP3.LUT P1, RZ, R180, 0x20, RZ, 0xc0, !PT ;  /* 0x00000020b4ff7812 */ /* 0x000fe2000782c0ff */
[----:B------:R-:W-:Y:S01]  /*08b0*/  IMAD.U32 R59, RZ, RZ, UR4 ;  /* 0x00000004ff3b7e24 */ /* 0x000fe2000f8e00ff */
[----:B------:R-:W-:Y:S01]  /*08c0*/  SEL R2, RZ, 0x10, !P6 ;  /* 0x00000010ff027807 */ /* 0x000fe20007000000 */
[C---:B------:R-:W-:Y:S01]  /*08d0*/  IMAD.X R35, R3.reuse, 0x1, R65, P3 ;  /* 0x0000000103237824 */ /* 0x040fe200018e0641 */
[----:B------:R-:W-:Y:S01]  /*08e0*/  PLOP3.LUT P4, PT, PT, PT, UP0, 0x80, 0x0 ;  /* 0x000000000000781c */ /* 0x000fe20003f8f008 */
[----:B------:R-:W-:Y:S01]  /*08f0*/  IMAD.X R39, R3, 0x1, R61, P5 ;  /* 0x0000000103277824 */ /* 0x000fe200028e063d */
[----:B------:R-:W-:-:S02]  /*0900*/  ISETP.GE.AND P2, PT, R250, UR7, PT ;  /* 0x00000007fa007c0c */ /* 0x000fc4000bf46270 */
[----:B------:R-:W-:Y:S02]  /*0910*/  SEL R0, RZ, 0x10, !P1 ;  /* 0x00000010ff007807 */ /* 0x000fe40004800000 */
[----:B------:R-:W-:Y:S02]  /*0920*/  SEL R62, R2, RZ, P4 ;  /* 0x000000ff023e7207 */ /* 0x000fe40002000000 */
[----:B------:R-:W-:Y:S02]  /*0930*/  PLOP3.LUT P1, PT, PT, PT, UP0, 0x80, 0x0 ;  /* 0x000000000000781c */ /* 0x000fe40003f2f008 */
[----:B------:R-:W-:Y:S02]  /*0940*/  ISETP.GE.AND P4, PT, R72, UR7, PT ;  /* 0x0000000748007c0c */ /* 0x000fe4000bf86270 */
[----:B------:R-:W-:Y:S02]  /*0950*/  SEL R64, R59, RZ, !P2 ;  /* 0x000000ff3b407207 */ /* 0x000fe40005000000 */
[----:B------:R-:W-:-:S02]  /*0960*/  ISETP.GE.AND P3, PT, R8, UR7, PT ;  /* 0x0000000708007c0c */ /* 0x000fc4000bf66270 */
[----:B------:R-:W-:Y:S02]  /*0970*/  SEL R61, R0, RZ, P1 ;  /* 0x000000ff003d7207 */ /* 0x000fe40000800000 */
[C---:B------:R-:W-:Y:S02]  /*0980*/  SEL R2, R59.reuse, RZ, !P4 ;  /* 0x000000ff3b027207 */ /* 0x040fe40006000000 */
[----:B------:R-:W-:Y:S02]  /*0990*/  ISETP.GE.AND P1, PT, R74, UR7, PT ;  /* 0x000000074a007c0c */ /* 0x000fe4000bf26270 */
[----:B------:R-:W-:Y:S02]  /*09a0*/  ISETP.NE.U32.AND P4, PT, R64, RZ, PT ;  /* 0x000000ff4000720c */ /* 0x000fe40003f85070 */
[----:B------:R-:W-:Y:S02]  /*09b0*/  SEL R65, R59, RZ, !P3 ;  /* 0x000000ff3b417207 */ /* 0x000fe40005800000 */
[----:B------:R-:W-:-:S02]  /*09c0*/  LOP3.LUT R180, R180, 0xffffffef, RZ, 0xc0, !PT ;  /* 0xffffffefb4b47812 */ /* 0x000fc400078ec0ff */
[----:B------:R-:W-:Y:S01]  /*09d0*/  ISETP.NE.U32.AND P5, PT, R2, RZ, PT ;  /* 0x000000ff0200720c */ /* 0x000fe20003fa5070 */
[----:B------:R-:W-:Y:S01]  /*09e0*/  IMAD.SHL.U32 R2, R250, 0x80, RZ ;  /* 0x00000080fa027824 */ /* 0x000fe200078e00ff */
[----:B------:R-:W-:Y:S02]  /*09f0*/  SEL R0, R59, RZ, !P1 ;  /* 0x000000ff3b007207 */ /* 0x000fe40004800000 */
[----:B------:R-:W-:Y:S02]  /*0a00*/  P2R R63, PR, RZ, 0x1 ;  /* 0x00000001ff3f7803 */ /* 0x000fe40000000000 */
[----:B------:R-:W-:Y:S02]  /*0a10*/  ISETP.GE.AND P2, PT, R70, UR7, PT ;  /* 0x0000000746007c0c */ /* 0x000fe4000bf46270 */
[----:B------:R-:W-:Y:S02]  /*0a20*/  ISETP.NE.U32.AND P0, PT, R65, RZ, PT ;  /* 0x000000ff4100720c */ /* 0x000fe40003f05070 */
[----:B------:R-:W-:-:S02]  /*0a30*/  @P6 LOP3.LUT R180, R180, 0x10, RZ, 0xfc, !PT ;  /* 0x00000010b4b46812 */ /* 0x000fc400078efcff */
[C---:B------:R-:W-:Y:S01]  /*0a40*/  ISETP.GE.AND P3, PT, R56.reuse, UR7, PT ;  /* 0x0000000738007c0c */ /* 0x040fe2000bf66270 */
[----:B------:R-:W-:Y:S01]  /*0a50*/  IMAD.SHL.U32 R56, R56, 0x80, RZ ;  /* 0x0000008038387824 */ /* 0x000fe200078e00ff */
[----:B------:R-:W-:Y:S01]  /*0a60*/  ISETP.NE.U32.AND P6, PT, R0, RZ, PT ;  /* 0x000000ff0000720c */ /* 0x000fe20003fc5070 */
[----:B------:R-:W-:Y:S01]  /*0a70*/  IMAD.SHL.U32 R0, R8, 0x80, RZ ;  /* 0x0000008008007824 */ /* 0x000fe200078e00ff */
[----:B------:R-:W-:Y:S01]  /*0a80*/  ISETP.GE.AND P1, PT, R58, UR7, PT ;  /* 0x000000073a007c0c */ /* 0x000fe2000bf26270 */
[----:B------:R-:W-:Y:S01]  /*0a90*/  IMAD.SHL.U32 R8, R70, 0x80, RZ ;  /* 0x0000008046087824 */ /* 0x000fe200078e00ff */
[C---:B------:R-:W-:Y:S01]  /*0aa0*/  SEL R66, R59.reuse, RZ, !P2 ;  /* 0x000000ff3b427207 */ /* 0x040fe20005000000 */
[----:B------:R-:W-:Y:S01]  /*0ab0*/  IMAD.SHL.U32 R58, R58, 0x80, RZ ;  /* 0x000000803a3a7824 */ /* 0x000fe200078e00ff */
[----:B------:R-:W-:Y:S02]  /*0ac0*/  LOP3.LUT R2, R2, R57, RZ, 0xfc, !PT ;  /* 0x0000003902027212 */ /* 0x000fe400078efcff */
[C---:B------:R-:W-:Y:S01]  /*0ad0*/  ISETP.GE.AND P2, PT, R60.reuse, UR7, PT ;  /* 0x000000073c007c0c */ /* 0x040fe2000bf46270 */
[----:B------:R-:W-:Y:S01]  /*0ae0*/  IMAD.SHL.U32 R60, R60, 0x80, RZ ;  /* 0x000000803c3c7824 */ /* 0x000fe200078e00ff */
[C---:B------:R-:W-:Y:S01]  /*0af0*/  SEL R67, R59.reuse, RZ, !P3 ;  /* 0x000000ff3b437207 */ /* 0x040fe20005800000 */
[----:B------:R1:W-:Y:S01]  /*0b00*/  LDGSTS.E.BYPASS.128 [R2], [R10.64], P4 ;  /* 0x000000000a027fae */ /* 0x0003e2000a101c4a */
[----:B------:R-:W-:-:S02]  /*0b10*/  SEL R68, R59, RZ, !P1 ;  /* 0x000000ff3b447207 */ /* 0x000fc40004800000 */
[----:B------:R-:W-:Y:S02]  /*0b20*/  SEL R59, R59, RZ, !P2 ;  /* 0x000000ff3b3b7207 */ /* 0x000fe40005000000 */
[-C--:B------:R-:W-:Y:S02]  /*0b30*/  LOP3.LUT R0, R0, R57.reuse, RZ, 0xfc, !PT ;  /* 0x0000003900007212 */ /* 0x080fe400078efcff */
[----:B------:R-:W-:Y:S02]  /*0b40*/  ISETP.NE.U32.AND P4, PT, R66, RZ, PT ;  /* 0x000000ff4200720c */ /* 0x000fe40003f85070 */
[-C--:B------:R-:W-:Y:S01]  /*0b50*/  LOP3.LUT R3, R4, R57.reuse, RZ, 0xfc, !PT ;  /* 0x0000003904037212 */ /* 0x080fe200078efcff */
[----:B------:R2:W-:Y:S01]  /*0b60*/  LDGSTS.E.BYPASS.128 [R0], [R12.64], P0 ;  /* 0x000000000c007fae */ /* 0x0005e20008101c4a */
[----:B------:R-:W-:Y:S02]  /*0b70*/  ISETP.NE.U32.AND P3, PT, R67, RZ, PT ;  /* 0x000000ff4300720c */ /* 0x000fe40003f65070 */
[----:B------:R-:W-:Y:S01]  /*0b80*/  LOP3.LUT R4, R6, R57, RZ, 0xfc, !PT ;  /* 0x0000003906047212 */ /* 0x000fe200078efcff */
[----:B------:R3:W-:Y:S01]  /*0b90*/  LDGSTS.E.BYPASS.128 [R3], [R14.64], P6 ;  /* 0x000000000e037fae */ /* 0x0007e2000b101c4a */
[----:B------:R-:W-:-:S02]  /*0ba0*/  ISETP.NE.U32.AND P1, PT, R68, RZ, PT ;  /* 0x000000ff4400720c */ /* 0x000fc40003f25070 */
[-C--:B------:R-:W-:Y:S01]  /*0bb0*/  LOP3.LUT R6, R56, R57.reuse, RZ, 0xfc, !PT ;  /* 0x0000003938067212 */ /* 0x080fe200078efcff */
[----:B------:R1:W-:Y:S01]  /*0bc0*/  LDGSTS.E.BYPASS.128 [R4], [R16.64], P5 ;  /* 0x0000000010047fae */ /* 0x0003e2000a901c4a */
[----:B------:R-:W-:Y:S02]  /*0bd0*/  ISETP.NE.U32.AND P2, PT, R59, RZ, PT ;  /* 0x000000ff3b00720c */ /* 0x000fe40003f45070 */
[----:B------:R-:W-:Y:S02]  /*0be0*/  P2R R56, PR, RZ, 0x1 ;  /* 0x00000001ff387803 */ /* 0x000fe40000000000 */
[----:B------:R-:W-:Y:S02]  /*0bf0*/  ISETP.NE.U32.AND P0, PT, R64, RZ, PT ;  /* 0x000000ff4000720c */ /* 0x000fe40003f05070 */
[-C--:B------:R-:W-:Y:S02]  /*0c00*/  LOP3.LUT R5, R8, R57.reuse, RZ, 0xfc, !PT ;  /* 0x0000003908057212 */ /* 0x080fe400078efcff */
[----:B------:R-:W-:-:S02]  /*0c10*/  LOP3.LUT R7, R58, R57, RZ, 0xfc, !PT ;  /* 0x000000393a077212 */ /* 0x000fc400078efcff */
[----:B------:R-:W-:Y:S01]  /*0c20*/  LOP3.LUT R8, R60, R57, RZ, 0xfc, !PT ;  /* 0x000000393c087212 */ /* 0x000fe200078efcff */
[----:B------:R1:W-:Y:S01]  /*0c30*/  LDGSTS.E.BYPASS.128 [R5], [R18.64], P4 ;  /* 0x0000000012057fae */ /* 0x0003e2000a101c4a */
[----:B------:R-:W-:-:S03]  /*0c40*/  LOP3.LUT R180, R180, 0xfffffffe, RZ, 0xc0, !PT ;  /* 0xfffffffeb4b47812 */ /* 0x000fc600078ec0ff */
[----:B------:R1:W-:Y:S04]  /*0c50*/  LDGSTS.E.BYPASS.128 [R6], [R20.64], P3 ;  /* 0x0000000014067fae */ /* 0x0003e80009901c4a */
[----:B------:R1:W-:Y:S04]  /*0c60*/  LDGSTS.E.BYPASS.128 [R7], [R22.64], P1 ;  /* 0x0000000016077fae */ /* 0x0003e80008901c4a */
[----:B------:R1:W-:Y:S04]  /*0c70*/  LDGSTS.E.BYPASS.128 [R8], [R24.64], P2 ;  /* 0x0000000018087fae */ /* 0x0003e80009101c4a */
[----:B------:R-:W0:Y:S04]  /*0c80*/  LDGDEPBAR ;  /* 0x00000000000079af */ /* 0x000e280000000000 */
[----:B------:R1:W-:Y:S01]  /*0c90*/  LDGSTS.E.BYPASS.128 [R2+0x2000], [R10.64+0x80], P0 ;  /* 0x020000800a027fae */ /* 0x0003e20008101c4a */
[----:B------:R-:W-:-:S02]  /*0ca0*/  ISETP.NE.AND P0, PT, R56, RZ, PT ;  /* 0x000000ff3800720c */ /* 0x000fc40003f05270 */
[----:B------:R-:W-:-:S05]  /*0cb0*/  LOP3.LUT R56, R9, 0x18, RZ, 0xc0, !PT ;  /* 0x0000001809387812 */ /* 0x000fca00078ec0ff */
[----:B------:R-:W-:-:S04]  /*0cc0*/  IMAD.SHL.U32 R56, R56, 0x2, RZ ;  /* 0x0000000238387824 */ /* 0x000fc800078e00ff */
[--C-:B------:R-:W-:Y:S02]  /*0cd0*/  IMAD R220, R216, 0x40, R56.reuse ;  /* 0x00000040d8dc7824 */ /* 0x100fe400078e0238 */
[----:B------:R2:W-:Y:S01]  /*0ce0*/  LDGSTS.E.BYPASS.128 [R0+0x2000], [R12.64+0x80], P0 ;  /* 0x020000800c007fae */ /* 0x0005e20008101c4a */
[--C-:B------:R-:W-:Y:S01]  /*0cf0*/  IMAD R219, R203, 0x40, R56.reuse ;  /* 0x00000040cbdb7824 */ /* 0x100fe200078e0238 */
[----:B------:R-:W-:Y:S01]  /*0d00*/  ISETP.NE.AND P0, PT, R63, RZ, PT ;  /* 0x000000ff3f00720c */ /* 0x000fe20003f05270 */
[--C-:B------:R-:W-:Y:S01]  /*0d10*/  IMAD R218, R202, 0x40, R56.reuse ;  /* 0x00000040cada7824 */ /* 0x100fe200078e0238 */
[----:B------:R3:W-:Y:S01]  /*0d20*/  LDGSTS.E.BYPASS.128 [R3+0x2000], [R14.64+0x80], P6 ;  /* 0x020000800e037fae */ /* 0x0007e2000b101c4a */
[----:B------:R-:W-:-:S03]  /*0d30*/  IMAD R217, R199, 0x40, R56 ;  /* 0x00000040c7d97824 */ /* 0x000fc600078e0238 */
[----:B------:R1:W-:Y:S01]  /*0d40*/  LDGSTS.E.BYPASS.128 [R4+0x2000], [R16.64+0x80], P5 ;  /* 0x0200008010047fae */ /* 0x0003e2000a901c4a */
[----:B--2---:R-:W-:-:S03]  /*0d50*/  P2R R13, PR, RZ, 0x40 ;  /* 0x00000040ff0d7803 */ /* 0x004fc60000000000 */
[----:B------:R2:W-:Y:S01]  /*0d60*/  LDGSTS.E.BYPASS.128 [R5+0x2000], [R18.64+0x80], P4 ;  /* 0x0200008012057fae */ /* 0x0005e2000a101c4a */
[----:B------:R-:W-:Y:S02]  /*0d70*/  P2R R12, PR, RZ, 0x20 ;  /* 0x00000020ff0c7803 */ /* 0x000fe40000000000 */
[----:B------:R-:W-:Y:S01]  /*0d80*/  ISETP.NE.U32.AND P6, PT, R61, RZ, PT ;  /* 0x000000ff3d00720c */ /* 0x000fe20003fc5070 */
[----:B------:R2:W-:Y:S01]  /*0d90*/  LDGSTS.E.BYPASS.128 [R6+0x2000], [R20.64+0x80], P3 ;  /* 0x0200008014067fae */ /* 0x0005e20009901c4a */
[----:B------:R-:W-:Y:S02]  /*0da0*/  ISETP.NE.U32.AND P5, PT, R62, RZ, PT ;  /* 0x000000ff3e00720c */ /* 0x000fe40003fa5070 */
[----:B---3--:R-:W-:Y:S01]  /*0db0*/  P2R R14, PR, RZ, 0x1 ;  /* 0x00000001ff0e7803 */ /* 0x008fe20000000000 */
[----:B------:R2:W-:Y:S04]  /*0dc0*/  LDGSTS.E.BYPASS.128 [R7+0x2000], [R22.64+0x80], P1 ;  /* 0x0200008016077fae */ /* 0x0005e80008901c4a */
[----:B------:R2:W-:Y:S04]  /*0dd0*/  LDGSTS.E.BYPASS.128 [R8+0x2000], [R24.64+0x80], P2 ;  /* 0x0200008018087fae */ /* 0x0005e80009101c4a */
[----:B------:R-:W0:Y:S04]  /*0de0*/  LDGDEPBAR ;  /* 0x00000000000079af */ /* 0x000e280000000000 */
[----:B------:R2:W-:Y:S01]  /*0df0*/  LDGSTS.E.BYPASS.128 [R220+0x6000], [R42.64], P6 ;  /* 0x060000002adc7fae */ /* 0x0005e2000b101c4a */
[----:B------:R-:W-:-:S03]  /*0e00*/  ISETP.NE.U32.AND P6, PT, R64, RZ, PT ;  /* 0x000000ff4000720c */ /* 0x000fc60003fc5070 */
[----:B------:R2:W-:Y:S01]  /*0e10*/  LDGSTS.E.BYPASS.128 [R219+0x6000], [R44.64], P5 ;  /* 0x060000002cdb7fae */ /* 0x0005e2000a901c4a */
[----:B------:R-:W-:-:S04]  /*0e20*/  ISETP.LT.AND P5, PT, R202, UR7, !P0 ;  /* 0x00000007ca007c0c */ /* 0x000fc8000c7a1270 */
[----:B-1----:R-:W-:-:S09]  /*0e30*/  SEL R10, RZ, 0x10, !P5 ;  /* 0x00000010ff0a7807 */ /* 0x002fd20006800000 */
[----:B------:R-:W-:Y:S02]  /*0e40*/  @P5 LOP3.LUT R180, R180, 0x1, RZ, 0xfc, !PT ;  /* 0x00000001b4b45812 */ /* 0x000fe400078efcff */
[----:B------:R-:W-:Y:S02]  /*0e50*/  PLOP3.LUT P5, PT, PT, PT, UP0, 0x80, 0x0 ;  /* 0x000000000000781c */ /* 0x000fe40003faf008 */
[----:B------:R-:W-:Y:S02]  /*0e60*/  LOP3.LUT R180, R180, 0xfffffff7, RZ, 0xc0, !PT ;  /* 0xfffffff7b4b47812 */ /* 0x000fe400078ec0ff */
[----:B------:R-:W-:Y:S02]  /*0e70*/  SEL R10, R10, RZ, P5 ;  /* 0x000000ff0a0a7207 */ /* 0x000fe40002800000 */
[----:B------:R-:W-:Y:S02]  /*0e80*/  ISETP.LT.AND P5, PT, R199, UR7, !P0 ;  /* 0x00000007c7007c0c */ /* 0x000fe4000c7a1270 */
[----:B------:R-:W-:-:S02]  /*0e90*/  PLOP3.LUT P0, PT, PT, PT, UP0, 0x80, 0x0 ;  /* 0x000000000000781c */ /* 0x000fc40003f0f008 */
[----:B------:R-:W-:-:S04]  /*0ea0*/  SEL R11, RZ, 0x10, !P5 ;  /* 0x00000010ff0b7807 */ /* 0x000fc80006800000 */
[----:B------:R-:W-:Y:S02]  /*0eb0*/  SEL R11, R11, RZ, P0 ;  /* 0x000000ff0b0b7207 */ /* 0x000fe40000000000 */
[----:B------:R-:W-:-:S03]  /*0ec0*/  ISETP.NE.U32.AND P0, PT, R10, RZ, PT ;  /* 0x000000ff0a00720c */ /* 0x000fc60003f05070 */
[----:B------:R-:W-:Y:S02]  /*0ed0*/  @P5 LOP3.LUT R180, R180, 0x8, RZ, 0xfc, !PT ;  /* 0x00000008b4b45812 */ /* 0x000fe400078efcff */
[----:B------:R-:W-:Y:S01]  /*0ee0*/  ISETP.NE.U32.AND P5, PT, R11, RZ, PT ;  /* 0x000000ff0b00720c */ /* 0x000fe20003fa5070 */
[----:B------:R-:W-:-:S07]  /*0ef0*/  IMAD.MOV.U32 R11, RZ, RZ, 0x8 ;  /* 0x00000008ff0b7424 */ /* 0x000fce00078e00ff */
[----:B------:R2:W-:Y:S01]  /*0f00*/  LDGSTS.E.BYPASS.128 [R218+0x6000], [R46.64], P0 ;  /* 0x060000002eda7fae */ /* 0x0005e20008101c4a */
[----:B------:R-:W-:-:S04]  /*0f10*/  ISETP.NE.U32.AND P0, PT, R65, RZ, PT ;  /* 0x000000ff4100720c */ /* 0x000fc80003f05070 */
[----:B------:R2:W-:Y:S01]  /*0f20*/  LDGSTS.E.BYPASS.128 [R217+0x6000], [R48.64], P5 ;  /* 0x0600000030d97fae */ /* 0x0005e2000a901c4a */
[----:B------:R-:W-:Y:S02]  /*0f30*/  ISETP.NE.AND P5, PT, R12, RZ, PT ;  /* 0x000000ff0c00720c */ /* 0x000fe40003fa5270 */
[----:B------:R-:W-:Y:S01]  /*0f40*/  P2R R10, PR, RZ, 0x1 ;  /* 0x00000001ff0a7803 */ /* 0x000fe20000000000 */
[----:B------:R-:W0:Y:S04]  /*0f50*/  LDGDEPBAR ;  /* 0x00000000000079af */ /* 0x000e280000000000 */
[----:B------:R2:W-:Y:S01]  /*0f60*/  LDGSTS.E.BYPASS.128 [R2+0x4000], [R26.64], P6 ;  /* 0x040000001a027fae */ /* 0x0005e2000b101c4a */
[----:B------:R-:W-:-:S03]  /*0f70*/  ISETP.NE.AND P6, PT, R13, RZ, PT ;  /* 0x000000ff0d00720c */ /* 0x000fc60003fc5270 */
[----:B------:R2:W-:Y:S01]  /*0f80*/  LDGSTS.E.BYPASS.128 [R0+0x4000], [R28.64], P0 ;  /* 0x040000001c007fae */ /* 0x0005e20008101c4a */
[----:B------:R-:W-:-:S09]  /*0f90*/  ISETP.NE.U32.AND P0, PT, R64, RZ, PT ;  /* 0x000000ff4000720c */ /* 0x000fd20003f05070 */
[----:B------:R2:W-:Y:S04]  /*0fa0*/  LDGSTS.E.BYPASS.128 [R3+0x4000], [R30.64], P6 ;  /* 0x040000001e037fae */ /* 0x0005e8000b101c4a */
[----:B------:R2:W-:Y:S04]  /*0fb0*/  LDGSTS.E.BYPASS.128 [R4+0x4000], [R32.64], P5 ;  /* 0x0400000020047fae */ /* 0x0005e8000a901c4a */
[----:B------:R2:W-:Y:S04]  /*0fc0*/  LDGSTS.E.BYPASS.128 [R5+0x4000], [R34.64], P4 ;  /* 0x0400000022057fae */ /* 0x0005e8000a101c4a */
[----:B------:R2:W-:Y:S04]  /*0fd0*/  LDGSTS.E.BYPASS.128 [R6+0x4000], [R36.64], P3 ;  /* 0x0400000024067fae */ /* 0x0005e80009901c4a */
[----:B------:R2:W-:Y:S04]  /*0fe0*/  LDGSTS.E.BYPASS.128 [R7+0x4000], [R38.64], P1 ;  /* 0x0400000026077fae */ /* 0x0005e80008901c4a */
[----:B------:R2:W-:Y:S04]  /*0ff0*/  LDGSTS.E.BYPASS.128 [R8+0x4000], [R40.64], P2 ;  /* 0x0400000028087fae */ /* 0x0005e80009101c4a */
[----:B------:R-:W0:Y:S04]  /*1000*/  LDGDEPBAR ;  /* 0x00000000000079af */ /* 0x000e280000000000 */
[----:B------:R2:W-:Y:S01]  /*1010*/  LDGSTS.E.BYPASS.128 [R2+0x7000], [R26.64+0x80], P0 ;  /* 0x070000801a027fae */ /* 0x0005e20008101c4a */
[----:B------:R-:W-:Y:S01]  /*1020*/  ISETP.NE.AND P0, PT, R10, RZ, PT ;  /* 0x000000ff0a00720c */ /* 0x000fe20003f05270 */
[----:B------:R-:W-:Y:S01]  /*1030*/  IMAD.WIDE R10, R50, R11, c[0x0][0x198] ;  /* 0x00006600320a7625 */ /* 0x000fe200078e020b */
[----:B------:R-:W-:-:S05]  /*1040*/  LOP3.LUT R16, R91, 0x1f, RZ, 0xc0, !PT ;  /* 0x0000001f5b107812 */ /* 0x000fca00078ec0ff */
[----:B------:R2:W4:Y:S06]  /*1050*/  LDG.E R10, [R10.64] ;  /* 0x0000000a0a0a7981 */ /* 0x00052c000c1e1900 */
[----:B------:R2:W-:Y:S01]  /*1060*/  LDGSTS.E.BYPASS.128 [R0+0x7000], [R28.64+0x80], P0 ;  /* 0x070000801c007fae */ /* 0x0005e20008101c4a */
[----:B------:R-:W-:-:S03]  /*1070*/  ISETP.NE.AND P0, PT, R14, RZ, PT ;  /* 0x000000ff0e00720c */ /* 0x000fc60003f05270 */
[----:B------:R2:W-:Y:S04]  /*1080*/  LDGSTS.E.BYPASS.128 [R3+0x7000], [R30.64+0x80], P6 ;  /* 0x070000801e037fae */ /* 0x0005e8000b101c4a */
[----:B------:R2:W-:Y:S04]  /*1090*/  LDGSTS.E.BYPASS.128 [R4+0x7000], [R32.64+0x80], P5 ;  /* 0x0700008020047fae */ /* 0x0005e8000a901c4a */
[----:B------:R2:W-:Y:S04]  /*10a0*/  LDGSTS.E.BYPASS.128 [R5+0x7000], [R34.64+0x80], P4 ;  /* 0x0700008022057fae */ /* 0x0005e8000a101c4a */
[----:B------:R2:W-:Y:S04]  /*10b0*/  LDGSTS.E.BYPASS.128 [R6+0x7000], [R36.64+0x80], P3 ;  /* 0x0700008024067fae */ /* 0x0005e80009901c4a */
[----:B------:R2:W-:Y:S04]  /*10c0*/  LDGSTS.E.BYPASS.128 [R7+0x7000], [R38.64+0x80], P1 ;  /* 0x0700008026077fae */ /* 0x0005e80008901c4a */
[----:B------:R2:W-:Y:S04]  /*10d0*/  LDGSTS.E.BYPASS.128 [R8+0x7000], [R40.64+0x80], P2 ;  /* 0x0700008028087fae */ /* 0x0005e80009101c4a */
[----:B------:R-:W0:Y:S01]  /*10e0*/  LDGDEPBAR ;  /* 0x00000000000079af */ /* 0x000e220000000000 */
[----:B------:R-:W-:-:S02]  /*10f0*/  PLOP3.LUT P1, PT, PT, PT, UP0, 0x80, 0x0 ;  /* 0x000000000000781c */ /* 0x000fc40003f2f008 */
[----:B------:R-:W-:Y:S01]  /*1100*/  SHF.R.U32.HI R251, RZ, 0x5, R91 ;  /* 0x00000005fffb7819 */ /* 0x000fe2000001165b */
[----:B------:R-:W-:-:S04]  /*1110*/  DEPBAR.LE SB0, 0x0 ;  /* 0x000080000000791a */ /* 0x000fc80000000000 */
[----:B------:R-:W-:Y:S06]  /*1120*/  BAR.SYNC 0x0 ;  /* 0x0000000000007b1d */ /* 0x000fec0000000000 */
[----:B------:R-:W-:Y:S05]  /*1130*/  @P1 BRA `(.L_x_0) ;  /* 0x000002c000001947 */ /* 0x000fea0003800000 */
[----:B--2---:R-:W-:Y:S01]  /*1140*/  IMAD.SHL.U32 R248, R91, 0x2, RZ ;  /* 0x000000025bf87824 */ /* 0x004fe200078e00ff */
[----:B------:R-:W-:Y:S01]  /*1150*/  LOP3.LUT R251, R251, 0x1, RZ, 0xc0, !PT ;  /* 0x00000001fbfb7812 */ /* 0x000fe200078ec0ff */
[----:B------:R-:W-:Y:S01]  /*1160*/  CS2R R84, SRZ ;  /* 0x0000000000547805 */ /* 0x000fe2000001ff00 */
[----:B------:R-:W-:Y:S01]  /*1170*/  SHF.R.U32.HI R16, RZ, 0x2, R16 ;  /* 0x00000002ff107819 */ /* 0x000fe20000011610 */
[----:B------:R-:W-:Y:S01]  /*1180*/  CS2R R86, SRZ ;  /* 0x0000000000567805 */ /* 0x000fe2000001ff00 */
[----:B------:R-:W-:Y:S01]  /*1190*/  LOP3.LUT R248, R248, 0x6, RZ, 0xc0, !PT ;  /* 0x00000006f8f87812 */ /* 0x000fe200078ec0ff */
[----:B------:R-:W-:Y:S01]  /*11a0*/  CS2R R80, SRZ ;  /* 0x0000000000507805 */ /* 0x000fe2000001ff00 */
[----:B------:R-:W-:Y:S01]  /*11b0*/  CS2R R82, SRZ ;  /* 0x0000000000527805 */ /* 0x000fe2000001ff00 */
[----:B------:R-:W-:Y:S01]  /*11c0*/  CS2R R76, SRZ ;  /* 0x00000000004c7805 */ /* 0x000fe2000001ff00 */
[C---:B------:R-:W-:Y:S01]  /*11d0*/  LOP3.LUT R3, R248.reuse, 0x8, RZ, 0xfc, !PT ;  /* 0x00000008f8037812 */ /* 0x040fe200078efcff */
[----:B------:R-:W-:Y:S01]  /*11e0*/  CS2R R78, SRZ ;  /* 0x00000000004e7805 */ /* 0x000fe2000001ff00 */
[C---:B------:R-:W-:Y:S01]  /*11f0*/  LOP3.LUT R0, R248.reuse, 0x18, RZ, 0xfc, !PT ;  /* 0x00000018f8007812 */ /* 0x040fe200078efcff */
[----:B------:R-:W-:Y:S01]  /*1200*/  CS2R R72, SRZ ;  /* 0x0000000000487805 */ /* 0x000fe2000001ff00 */
[----:B------:R-:W-:Y:S01]  /*1210*/  LOP3.LUT R2, R248, 0x10, RZ, 0xfc, !PT ;  /* 0x00000010f8027812 */ /* 0x000fe200078efcff */
[----:B------:R1:W-:Y:S01]  /*1220*/  STL [R1+0x8], R3 ;  /* 0x0000080301007387 */ /* 0x0003e20000100800 */
[----:B------:R-:W-:Y:S01]  /*1230*/  CS2R R74, SRZ ;  /* 0x00000000004a7805 */ /* 0x000fe2000001ff00 */
[----:B------:R-:W-:Y:S01]  /*1240*/  CS2R R68, SRZ ;  /* 0x0000000000447805 */ /* 0x000fe2000001ff00 */
[----:B------:R-:W-:Y:S01]  /*1250*/  CS2R R70, SRZ ;  /* 0x0000000000467805 */ /* 0x000fe2000001ff00 */
[----:B------:R1:W-:Y:S01]  /*1260*/  STL [R1], R0 ;  /* 0x0000000001007387 */ /* 0x0003e20000100800 */
[----:B------:R-:W-:Y:S01]  /*1270*/  CS2R R64, SRZ ;  /* 0x0000000000407805 */ /* 0x000fe2000001ff00 */
[----:B------:R-:W-:Y:S01]  /*1280*/  CS2R R66, SRZ ;  /* 0x0000000000427805 */ /* 0x000fe2000001ff00 */
[----:B------:R-:W-:Y:S01]  /*1290*/  CS2R R60, SRZ ;  /* 0x00000000003c7805 */ /* 0x000fe2000001ff00 */
[----:B------:R1:W-:Y:S01]  /*12a0*/  STL [R1+0x4], R2 ;  /* 0x0000040201007387 */ /* 0x0003e20000100800 */
[----:B------:R-:W-:Y:S01]  /*12b0*/  CS2R R62, SRZ ;  /* 0x00000000003e7805 */ /* 0x000fe2000001ff00 */
        /* <DEDUP_REMOVED lines=18> */
[----:B------:R-:W-:Y:S01]  /*13e0*/  IMAD R249, R251, 0x10, R16 ;  /* 0x00000010fbf97824 */ /* 0x000fe200078e0210 */
[----:B------:R-:W-:Y:S05]  /*13f0*/  BRA `(.L_x_1) ;  /* 0x000043a000007947 */ /* 0x000fea0003800000 */
.L_x_0:
[----:B--2---:R-:W-:Y:S01]  /*1400*/  IMAD.IADD R241, R52, 0x1, R55 ;  /* 0x0000000134f17824 */ /* 0x004fe200078e0237 */
[----:B------:R-:W-:Y:S01]  /*1410*/  SHF.R.S32.HI R26, RZ, 0x1f, R53 ;  /* 0x0000001fff1a7819 */ /* 0x000fe20000011435 */
[----:B----4-:R-:W-:Y:S01]  /*1420*/  IMAD R201, R10, 0x10, R51 ;  /* 0x000000100ac97824 */ /* 0x010fe200078e0233 */
[C---:B------:R-:W-:Y:S01]  /*1430*/  LOP3.LUT R17, R91.reuse, 0x3, RZ, 0xc0, !PT ;  /* 0x000000035b117812 */ /* 0x040fe200078ec0ff */
[----:B------:R-:W-:Y:S01]  /*1440*/  IMAD.SHL.U32 R90, R91, 0x2, RZ ;  /* 0x000000025b5a7824 */ /* 0x000fe200078e00ff */
[----:B------:R-:W-:Y:S01]  /*1450*/  IADD3 R232, R241, 0x30, RZ ;  /* 0x00000030f1e87810 */ /* 0x000fe20007ffe0ff */
[----:B------:R-:W-:Y:S01]  /*1460*/  IMAD.SHL.U32 R24, R91, 0x40, RZ ;  /* 0x000000405b187824 */ /* 0x000fe200078e00ff */
[----:B------:R-:W-:Y:S01]  /*1470*/  IADD3 R20, P1, R53, UR8, RZ ;  /* 0x0000000835147c10 */ /* 0x000fe2000ff3e0ff */
[----:B------:R-:W-:Y:S01]  /*1480*/  IMAD.WIDE.U32 R12, R17, 0x10, RZ ;  /* 0x00000010110c7825 */ /* 0x000fe200078e00ff */
[----:B------:R-:W-:Y:S01]  /*1490*/  SHF.R.U32.HI R15, RZ, 0x1, R54 ;  /* 0x00000001ff0f7819 */ /* 0x000fe20000011636 */
[----:B------:R-:W-:Y:S01]  /*14a0*/  USHF.R.S32.HI UR9, URZ, 0x1f, UR6 ;  /* 0x0000001f3f097899 */ /* 0x000fe20008011406 */
[----:B------:R-:W-:Y:S01]  /*14b0*/  IADD3.X R25, R26, UR12, RZ, P1, !PT ;  /* 0x0000000c1a197c10 */ /* 0x000fe20008ffe4ff */
[----:B------:R-:W-:Y:S01]  /*14c0*/  IMAD.WIDE.U32 R10, R232, 0x1000, RZ ;  /* 0x00001000e80a7825 */ /* 0x000fe200078e00ff */
[C---:B------:R-:W-:Y:S01]  /*14d0*/  LOP3.LUT R235, R241.reuse, 0x20, RZ, 0xfc, !PT ;  /* 0x00000020f1eb7812 */ /* 0x040fe200078efcff */
[----:B------:R-:W-:Y:S01]  /*14e0*/  ULEA.HI UR9, UR9, UR6, URZ, 0x6 ;  /* 0x0000000609097291 */ /* 0x000fe2000f8f303f */
[----:B------:R-:W-:Y:S01]  /*14f0*/  IADD3 R238, R241, 0x10, RZ ;  /* 0x00000010f1ee7810 */ /* 0x000fe20007ffe0ff */
[----:B------:R-:W-:Y:S01]  /*1500*/  IMAD.SHL.U32 R226, R53, 0x2, RZ ;  /* 0x0000000235e27824 */ /* 0x000fe200078e00ff */
[C---:B------:R-:W-:Y:S01]  /*1510*/  SHF.L.U64.HI R25, R20.reuse, 0x1, R25 ;  /* 0x0000000114197819 */ /* 0x040fe20000010219 */
[----:B------:R-:W-:Y:S01]  /*1520*/  IMAD.SHL.U32 R20, R20, 0x2, RZ ;  /* 0x0000000214147824 */ /* 0x000fe200078e00ff */
[----:B------:R-:W-:Y:S01]  /*1530*/  LOP3.LUT R88, R52, R15, RZ, 0xfc, !PT ;  /* 0x0000000f34587212 */ /* 0x000fe200078efcff */
[----:B------:R-:W-:Y:S01]  /*1540*/  IMAD.SHL.U32 R201, R201, 0x4000, RZ ;  /* 0x00004000c9c97824 */ /* 0x000fe200078e00ff */
[----:B------:R-:W-:Y:S01]  /*1550*/  LOP3.LUT R89, R15, 0x20, R52, 0xfe, !PT ;  /* 0x000000200f597812 */ /* 0x000fe200078efe34 */
[----:B------:R-:W-:Y:S01]  /*1560*/  IMAD.WIDE.U32 R14, R235, 0x1000, RZ ;  /* 0x00001000eb0e7825 */ /* 0x000fe200078e00ff */
[-C--:B------:R-:W-:Y:S01]  /*1570*/  LOP3.LUT R19, R10, R12.reuse, RZ, 0xfc, !PT ;  /* 0x0000000c0a137212 */ /* 0x080fe200078efcff */
[----:B------:R-:W-:Y:S01]  /*1580*/  CS2R R54, SRZ ;  /* 0x0000000000367805 */ /* 0x000fe2000001ff00 */
[-C--:B------:R-:W-:Y:S01]  /*1590*/  LOP3.LUT R22, R11, R13.reuse, RZ, 0xfc, !PT ;  /* 0x0000000d0b167212 */ /* 0x080fe200078efcff */
[----:B------:R-:W-:Y:S01]  /*15a0*/  IMAD.WIDE.U32 R10, R238, 0x1000, RZ ;  /* 0x00001000ee0a7825 */ /* 0x000fe200078e00ff */
[--C-:B------:R-:W-:Y:S01]  /*15b0*/  IADD3 R234, P1, P2, R19, c[0x0][0x168], R20.reuse ;  /* 0x00005a0013ea7a10 */ /* 0x100fe20007a3e014 */
[----:B------:R-:W-:Y:S01]  /*15c0*/  CS2R R48, SRZ ;  /* 0x0000000000307805 */ /* 0x000fe2000001ff00 */
[-C--:B------:R-:W-:Y:S01]  /*15d0*/  LOP3.LUT R237, R14, R12.reuse, RZ, 0xfc, !PT ;  /* 0x0000000c0eed7212 */ /* 0x080fe200078efcff */
[----:B------:R-:W-:Y:S01]  /*15e0*/  IMAD.SHL.U32 R19, R250, 0x1000, RZ ;  /* 0x00001000fa137824 */ /* 0x000fe200078e00ff */
[-C--:B------:R-:W-:Y:S01]  /*15f0*/  LOP3.LUT R240, R10, R12.reuse, RZ, 0xfc, !PT ;  /* 0x0000000c0af07212 */ /* 0x080fe200078efcff */
[----:B------:R-:W-:Y:S01]  /*1600*/  CS2R R50, SRZ ;  /* 0x0000000000327805 */ /* 0x000fe2000001ff00 */
[-C--:B------:R-:W-:Y:S01]  /*1610*/  LOP3.LUT R239, R11, R13.reuse, RZ, 0xfc, !PT ;  /* 0x0000000d0bef7212 */ /* 0x080fe200078efcff */
[----:B------:R-:W-:Y:S01]  /*1620*/  IMAD.WIDE.U32 R10, R241, 0x1000, RZ ;  /* 0x00001000f10a7825 */ /* 0x000fe200078e00ff */
[----:B------:R-:W-:Y:S01]  /*1630*/  LOP3.LUT R18, R91, 0x7, RZ, 0xc0, !PT ;  /* 0x000000075b127812 */ /* 0x000fe200078ec0ff */
[----:B------:R-:W-:Y:S01]  /*1640*/  CS2R R44, SRZ ;  /* 0x00000000002c7805 */ /* 0x000fe2000001ff00 */
[--C-:B------:R-:W-:Y:S01]  /*1650*/  IADD3.X R233, R22, c[0x0][0x16c], R25.reuse, P1, P2 ;  /* 0x00005b0016e97a10 */ /* 0x100fe20000fe4419 */
[----:B------:R-:W-:Y:S01]  /*1660*/  CS2R R46, SRZ ;  /* 0x00000000002e7805 */ /* 0x000fe2000001ff00 */
[-C--:B------:R-:W-:Y:S01]  /*1670*/  LOP3.LUT R236, R15, R13.reuse, RZ, 0xfc, !PT ;  /* 0x0000000d0fec7212 */ /* 0x080fe200078efcff */
[C---:B------:R-:W-:Y:S01]  /*1680*/  IMAD.WIDE.U32 R14, R18.reuse, 0x10, RZ ;  /* 0x00000010120e7825 */ /* 0x040fe200078e00ff */
[----:B------:R-:W-:Y:S01]  /*1690*/  IADD3 R237, P1, P2, R237, c[0x0][0x168], R20 ;  /* 0x00005a00eded7a10 */ /* 0x000fe20007a3e014 */
[----:B------:R-:W-:Y:S01]  /*16a0*/  CS2R R40, SRZ ;  /* 0x0000000000287805 */ /* 0x000fe2000001ff00 */
[----:B------:R-:W-:Y:S01]  /*16b0*/  SHF.R.U32.HI R21, RZ, 0x14, R250 ;  /* 0x00000014ff157819 */ /* 0x000fe200000116fa */
[----:B------:R-:W-:Y:S01]  /*16c0*/  IMAD.SHL.U32 R18, R18, 0x80, RZ ;  /* 0x0000008012127824 */ /* 0x000fe200078e00ff */
[--C-:B------:R-:W-:Y:S01]  /*16d0*/  IADD3.X R236, R236, c[0x0][0x16c], R25.reuse, P1, P2 ;  /* 0x00005b00ecec7a10 */ /* 0x100fe20000fe4419 */
[----:B------:R-:W-:Y:S01]  /*16e0*/  CS2R R42, SRZ ;  /* 0x00000000002a7805 */ /* 0x000fe2000001ff00 */
[----:B------:R-:W-:Y:S01]  /*16f0*/  LOP3.LUT R243, R10, R12, RZ, 0xfc, !PT ;  /* 0x0000000c0af37212 */ /* 0x000fe200078efcff */
[----:B------:R-:W-:Y:S01]  /*1700*/  CS2R R36, SRZ ;  /* 0x0000000000247805 */ /* 0x000fe2000001ff00 */
[--C-:B------:R-:W-:Y:S01]  /*1710*/  IADD3 R240, P1, P2, R240, c[0x0][0x168], R20.reuse ;  /* 0x00005a00f0f07a10 */ /* 0x100fe20007a3e014 */
[----:B------:R-:W-:Y:S01]  /*1720*/  CS2R R38, SRZ ;  /* 0x0000000000267805 */ /* 0x000fe2000001ff00 */
[----:B------:R-:W-:Y:S01]  /*1730*/  LOP3.LUT R242, R11, R13, RZ, 0xfc, !PT ;  /* 0x0000000d0bf27212 */ /* 0x000fe200078efcff */
[----:B------:R-:W-:Y:S01]  /*1740*/  IMAD.WIDE.U32 R10, R232, 0x800, RZ ;  /* 0x00000800e80a7825 */ /* 0x000fe200078e00ff */
[----:B------:R-:W-:Y:S01]  /*1750*/  LOP3.LUT R251, R251, 0x1, RZ, 0xc0, !PT ;  /* 0x00000001fbfb7812 */ /* 0x000fe200078ec0ff */
[----:B------:R-:W-:Y:S01]  /*1760*/  CS2R R32, SRZ ;  /* 0x0000000000207805 */ /* 0x000fe2000001ff00 */
[----:B------:R-:W-:Y:S01]  /*1770*/  LOP3.LUT R247, R19, R14, RZ, 0xfc, !PT ;  /* 0x0000000e13f77212 */ /* 0x000fe200078efcff */
[----:B------:R-:W-:Y:S01]  /*1780*/  IMAD.WIDE.U32 R12, R235, 0x800, RZ ;  /* 0x00000800eb0c7825 */ /* 0x000fe200078e00ff */
[----:B------:R-:W-:Y:S01]  /*1790*/  LOP3.LUT R246, R21, R15, RZ, 0xfc, !PT ;  /* 0x0000000f15f67212 */ /* 0x000fe200078efcff */
[----:B------:R-:W-:Y:S01]  /*17a0*/  CS2R R34, SRZ ;  /* 0x0000000000227805 */ /* 0x000fe2000001ff00 */
[----:B------:R-:W-:Y:S01]  /*17b0*/  IADD3.X R239, R239, c[0x0][0x16c], R25, P1, P2 ;  /* 0x00005b00efef7a10 */ /* 0x000fe20000fe4419 */
[----:B------:R-:W-:Y:S01]  /*17c0*/  CS2R R84, SRZ ;  /* 0x0000000000547805 */ /* 0x000fe2000001ff00 */
[----:B------:R-:W-:Y:S01]  /*17d0*/  IADD3 R243, P1, P2, R243, c[0x0][0x168], R20 ;  /* 0x00005a00f3f37a10 */ /* 0x000fe20007a3e014 */
[----:B------:R-:W-:Y:S01]  /*17e0*/  IMAD.SHL.U32 R20, R251, 0x2, RZ ;  /* 0x00000002fb147824 */ /* 0x000fe200078e00ff */
[----:B------:R-:W-:Y:S01]  /*17f0*/  SHF.R.U32.HI R15, RZ, 0x3, R91 ;  /* 0x00000003ff0f7819 */ /* 0x000fe2000001165b */
[----:B------:R-:W-:Y:S01]  /*1800*/  CS2R R86, SRZ ;  /* 0x0000000000567805 */ /* 0x000fe2000001ff00 */
[----:B------:R-:W-:Y:S01]  /*1810*/  SHF.R.U32.HI R19, RZ, 0x4, R16 ;  /* 0x00000004ff137819 */ /* 0x000fe20000011610 */
[----:B------:R-:W-:Y:S01]  /*1820*/  CS2R R80, SRZ ;  /* 0x0000000000507805 */ /* 0x000fe2000001ff00 */
[----:B------:R-:W-:Y:S01]  /*1830*/  LOP3.LUT R221, R10, 0x18, R9, 0xf8, !PT ;  /* 0x000000180add7812 */ /* 0x000fe200078ef809 */
[----:B------:R-:W-:Y:S01]  /*1840*/  CS2R R82, SRZ ;  /* 0x0000000000527805 */ /* 0x000fe2000001ff00 */
[----:B------:R-:W-:Y:S01]  /*1850*/  SHF.R.U32.HI R23, RZ, 0x1, R15 ;  /* 0x00000001ff177819 */ /* 0x000fe2000001160f */
[----:B------:R-:W-:Y:S01]  /*1860*/  IMAD.IADD R10, R19, 0x1, R20 ;  /* 0x00000001130a7824 */ /* 0x000fe200078e0214 */
[----:B------:R-:W-:Y:S01]  /*1870*/  LOP3.LUT R21, R90, 0x1e, RZ, 0xc0, !PT ;  /* 0x0000001e5a157812 */ /* 0x000fe200078ec0ff */
[----:B------:R-:W-:Y:S01]  /*1880*/  CS2R R76, SRZ ;  /* 0x00000000004c7805 */ /* 0x000fe2000001ff00 */
[----:B------:R-:W-:Y:S01]  /*1890*/  IADD3.X R242, R242, c[0x0][0x16c], R25, P1, P2 ;  /* 0x00005b00f2f27a10 */ /* 0x000fe20000fe4419 */
[----:B------:R-:W-:Y:S01]  /*18a0*/  CS2R R78, SRZ ;  /* 0x00000000004e7805 */ /* 0x000fe2000001ff00 */
[----:B------:R-:W-:Y:S01]  /*18b0*/  IADD3 R221, P1, R221, UR8, RZ ;  /* 0x00000008dddd7c10 */ /* 0x000fe2000ff3e0ff */
[----:B------:R-:W-:Y:S01]  /*18c0*/  IMAD R21, R10, 0x44, R21 ;  /* 0x000000440a157824 */ /* 0x000fe200078e0215 */
[----:B------:R-:W-:Y:S01]  /*18d0*/  LOP3.LUT R223, R12, 0x18, R9, 0xf8, !PT ;  /* 0x000000180cdf7812 */ /* 0x000fe200078ef809 */
[----:B------:R-:W-:Y:S01]  /*18e0*/  CS2R R72, SRZ ;  /* 0x0000000000487805 */ /* 0x000fe2000001ff00 */
[--C-:B------:R-:W-:Y:S01]  /*18f0*/  SHF.R.U32.HI R14, RZ, 0x2, R91.reuse ;  /* 0x00000002ff0e7819 */ /* 0x100fe2000001165b */
[----:B------:R-:W-:Y:S01]  /*1900*/  CS2R R74, SRZ ;  /* 0x00000000004a7805 */ /* 0x000fe2000001ff00 */
[----:B------:R-:W-:Y:S01]  /*1910*/  SGXT.U32 R23, R23, 0x2 ;  /* 0x000000021717781a */ /* 0x000fe20000000000 */
[----:B------:R-:W-:Y:S01]  /*1920*/  CS2R R68, SRZ ;  /* 0x0000000000447805 */ /* 0x000fe2000001ff00 */
[----:B------:R-:W-:Y:S01]  /*1930*/  SHF.R.U32.HI R22, RZ, 0x1, R91 ;  /* 0x00000001ff167819 */ /* 0x000fe2000001165b */
[----:B------:R-:W-:Y:S01]  /*1940*/  CS2R R70, SRZ ;  /* 0x0000000000467805 */ /* 0x000fe2000001ff00 */
[----:B------:R-:W-:Y:S01]  /*1950*/  IADD3.X R30, R11, UR12, RZ, P1, !PT ;  /* 0x0000000c0b1e7c10 */ /* 0x000fe20008ffe4ff */
[----:B------:R-:W-:Y:S01]  /*1960*/  IMAD.WIDE.U32 R10, R241, 0x800, RZ ;  /* 0x00000800f10a7825 */ /* 0x000fe200078e00ff */
[----:B------:R-:W-:Y:S01]  /*1970*/  IADD3 R223, P2, R223, UR8, RZ ;  /* 0x00000008dfdf7c10 */ /* 0x000fe2000ff5e0ff */
[----:B------:R-:W-:Y:S01]  /*1980*/  CS2R R64, SRZ ;  /* 0x0000000000407805 */ /* 0x000fe2000001ff00 */
[----:B------:R-:W-:Y:S01]  /*1990*/  LOP3.LUT R23, R23, 0x3, R14, 0x78, !PT ;  /* 0x0000000317177812 */ /* 0x000fe200078e780e */
[----:B------:R-:W-:Y:S01]  /*19a0*/  CS2R R66, SRZ ;  /* 0x0000000000427805 */ /* 0x000fe2000001ff00 */
[----:B------:R-:W-:Y:S01]  /*19b0*/  SGXT.U32 R22, R22, 0x2 ;  /* 0x000000021616781a */ /* 0x000fe20000000000 */
[----:B------:R-:W-:Y:S01]  /*19c0*/  CS2R R60, SRZ ;  /* 0x00000000003c7805 */ /* 0x000fe2000001ff00 */
[----:B------:R-:W-:Y:S01]  /*19d0*/  IADD3 R14, R19, 0x2, RZ ;  /* 0x00000002130e7810 */ /* 0x000fe20007ffe0ff */
[----:B------:R-:W-:Y:S01]  /*19e0*/  CS2R R62, SRZ ;  /* 0x00000000003e7805 */ /* 0x000fe2000001ff00 */
[----:B------:R-:W-:Y:S01]  /*19f0*/  IADD3.X R28, R13, UR12, RZ, P2, !PT ;  /* 0x0000000c0d1c7c10 */ /* 0x000fe200097fe4ff */
[----:B------:R-:W-:Y:S01]  /*1a00*/  IMAD.WIDE.U32 R12, R238, 0x800, RZ ;  /* 0x00000800ee0c7825 */ /* 0x000fe200078e00ff */
[--C-:B------:R-:W-:Y:S01]  /*1a10*/  LOP3.LUT R229, R10, 0x18, R9.reuse, 0xf8, !PT ;  /* 0x000000180ae57812 */ /* 0x100fe200078ef809 */
[----:B------:R-:W-:Y:S01]  /*1a20*/  CS2R R56, SRZ ;  /* 0x0000000000387805 */ /* 0x000fe2000001ff00 */
[-C--:B------:R-:W-:Y:S01]  /*1a30*/  LOP3.LUT R10, R19, R22.reuse, RZ, 0x3c, !PT ;  /* 0x00000016130a7212 */ /* 0x080fe200078e3cff */
[----:B------:R-:W-:Y:S01]  /*1a40*/  CS2R R58, SRZ ;  /* 0x00000000003a7805 */ /* 0x000fe2000001ff00 */
[----:B------:R-:W-:Y:S01]  /*1a50*/  LOP3.LUT R22, R14, R22, RZ, 0x3c, !PT ;  /* 0x000000160e167212 */ /* 0x000fe200078e3cff */
[----:B------:R-:W-:Y:S01]  /*1a60*/  IMAD.WIDE R200, R201, R200, c[0x0][0x180] ;  /* 0x00006000c9c87625 */ /* 0x000fe200078e02c8 */
[----:B------:R-:W-:Y:S01]  /*1a70*/  LOP3.LUT R225, R12, 0x18, R9, 0xf8, !PT ;  /* 0x000000180ce17812 */ /* 0x000fe200078ef809 */
[----:B------:R-:W-:Y:S01]  /*1a80*/  UMOV UR4, URZ ;  /* 0x0000003f00047c82 */ /* 0x000fe20008000000 */
[----:B------:R-:W-:Y:S01]  /*1a90*/  IADD3 R229, P2, R229, UR8, RZ ;  /* 0x00000008e5e57c10 */ /* 0x000fe2000ff5e0ff */
[----:B------:R-:W-:Y:S01]  /*1aa0*/  IMAD.SHL.U32 R22, R22, 0x10, RZ ;  /* 0x0000001016167824 */ /* 0x000fe200078e00ff */
[----:B------:R-:W-:Y:S01]  /*1ab0*/  LOP3.LUT R25, R24, 0x3c0, RZ, 0xc0, !PT ;  /* 0x000003c018197812 */ /* 0x000fe200078ec0ff */
[----:B------:R-:W-:Y:S01]  /*1ac0*/  IMAD.SHL.U32 R10, R10, 0x10, RZ ;  /* 0x000000100a0a7824 */ /* 0x000fe200078e00ff */
[----:B------:R-:W-:Y:S01]  /*1ad0*/  IADD3 R225, P1, R225, UR8, RZ ;  /* 0x00000008e1e17c10 */ /* 0x000fe2000ff3e0ff */
[----:B------:R-:W-:Y:S01]  /*1ae0*/  UMOV UR5, URZ ;  /* 0x0000003f00057c82 */ /* 0x000fe20008000000 */
[----:B------:R-:W-:Y:S01]  /*1af0*/  IADD3.X R24, R11, UR12, RZ, P2, !PT ;  /* 0x0000000c0b187c10 */ /* 0x000fe200097fe4ff */
[----:B------:R-:W-:Y:S01]  /*1b00*/  USHF.R.S32.HI UR9, URZ, 0x6, UR9 ;  /* 0x000000063f097899 */ /* 0x000fe20008011409 */
[----:B------:R-:W-:Y:S01]  /*1b10*/  LOP3.LUT R11, R22, R25, RZ, 0xfc, !PT ;  /* 0x00000019160b7212 */ /* 0x000fe200078efcff */
[----:B------:R-:W-:Y:S01]  /*1b20*/  UMOV UR6, URZ ;  /* 0x0000003f00067c82 */ /* 0x000fe20008000000 */
[----:B------:R-:W-:-:S02]  /*1b30*/  IADD3.X R22, R13, UR12, RZ, P1, !PT ;  /* 0x0000000c0d167c10 */ /* 0x000fc40008ffe4ff */
[----:B------:R-:W-:Y:S02]  /*1b40*/  SHF.L.U64.HI R27, R53, 0x1, R26 ;  /* 0x00000001351b7819 */ /* 0x000fe4000001021a */
[-C--:B------:R-:W-:Y:S01]  /*1b50*/  LEA R222, P1, R221, R226.reuse, 0x1 ;  /* 0x000000e2ddde7211 */ /* 0x080fe200078208ff */
[----:B------:R-:W-:Y:S01]  /*1b60*/  CS2R R52, SRZ ;  /* 0x0000000000347805 */ /* 0x000fe2000001ff00 */
[-C--:B------:R-:W-:Y:S02]  /*1b70*/  LEA R230, P2, R229, R226.reuse, 0x1 ;  /* 0x000000e2e5e67211 */ /* 0x080fe400078408ff */
[-C--:B------:R-:W-:Y:S02]  /*1b80*/  LEA.HI.X R221, R221, R27.reuse, R30, 0x1, P1 ;  /* 0x0000001bdddd7211 */ /* 0x080fe400008f0c1e */
[----:B------:R-:W-:Y:S01]  /*1b90*/  LEA R224, P1, R223, R226, 0x1 ;  /* 0x000000e2dfe07211 */ /* 0x000fe200078208ff */
[----:B------:R-:W-:Y:S01]  /*1ba0*/  CS2R R30, SRZ ;  /* 0x00000000001e7805 */ /* 0x000fe2000001ff00 */
[----:B------:R-:W-:-:S02]  /*1bb0*/  LEA.HI.X R229, R229, R27, R24, 0x1, P2 ;  /* 0x0000001be5e57211 */ /* 0x000fc400010f0c18 */
[-C--:B------:R-:W-:Y:S02]  /*1bc0*/  LEA.HI.X R223, R223, R27.reuse, R28, 0x1, P1 ;  /* 0x0000001bdfdf7211 */ /* 0x080fe400008f0c1c */
[-C--:B------:R-:W-:Y:S01]  /*1bd0*/  IADD3 R247, P2, R247, R226.reuse, RZ ;  /* 0x000000e2f7f77210 */ /* 0x080fe20007f5e0ff */
[----:B------:R-:W-:Y:S01]  /*1be0*/  CS2R R28, SRZ ;  /* 0x00000000001c7805 */ /* 0x000fe2000001ff00 */
[----:B------:R-:W-:Y:S02]  /*1bf0*/  LEA R226, P1, R225, R226, 0x1 ;  /* 0x000000e2e1e27211 */ /* 0x000fe400078208ff */
[----:B------:R-:W-:Y:S01]  /*1c00*/  IADD3 R12, R19, 0x4, RZ ;  /* 0x00000004130c7810 */ /* 0x000fe20007ffe0ff */
[----:B------:R-:W-:Y:S01]  /*1c10*/  IMAD.X R246, R246, 0x1, R27, P2 ;  /* 0x00000001f6f67824 */ /* 0x000fe200010e061b */
[----:B------:R-:W-:Y:S02]  /*1c20*/  LEA.HI.X R225, R225, R27, R22, 0x1, P1 ;  /* 0x0000001be1e17211 */ /* 0x000fe400008f0c16 */
[----:B------:R-:W-:Y:S01]  /*1c30*/  IADD3 R232, P1, R232, 0x40, RZ ;  /* 0x00000040e8e87810 */ /* 0x000fe20007f3e0ff */
[----:B------:R-:W-:Y:S01]  /*1c40*/  CS2R R26, SRZ ;  /* 0x00000000001a7805 */ /* 0x000fe2000001ff00 */
[----:B------:R-:W-:-:S02]  /*1c50*/  LOP3.LUT R20, R20, 0x1, R15, 0xf8, !PT ;  /* 0x0000000114147812 */ /* 0x000fc400078ef80f */
[C---:B------:R-:W-:Y:S01]  /*1c60*/  IADD3 R13, R19.reuse, 0x6, RZ ;  /* 0x00000006130d7810 */ /* 0x040fe20007ffe0ff */
[----:B------:R-:W-:Y:S01]  /*1c70*/  IMAD.X R231, RZ, RZ, RZ, P1 ;  /* 0x000000ffffe77224 */ /* 0x000fe200008e06ff */
[----:B------:R-:W-:Y:S02]  /*1c80*/  IADD3 R222, P1, R222, c[0x0][0x178], RZ ;  /* 0x00005e00dede7a10 */ /* 0x000fe40007f3e0ff */
[----:B------:R-:W-:Y:S02]  /*1c90*/  IADD3 R224, P2, R224, c[0x0][0x178], RZ ;  /* 0x00005e00e0e07a10 */ /* 0x000fe40007f5e0ff */
[--C-:B------:R-:W-:Y:S02]  /*1ca0*/  LOP3.LUT R9, R14, 0x7, R91.reuse, 0x78, !PT ;  /* 0x000000070e097812 */ /* 0x100fe400078e785b */
[--C-:B------:R-:W-:Y:S01]  /*1cb0*/  LOP3.LUT R189, R12, 0x7, R91.reuse, 0x78, !PT ;  /* 0x000000070cbd7812 */ /* 0x100fe200078e785b */
[----:B------:R-:W-:Y:S01]  /*1cc0*/  IMAD R12, R20, 0x400, R18 ;  /* 0x00000400140c7824 */ /* 0x000fe200078e0212 */
[----:B------:R-:W-:-:S02]  /*1cd0*/  LOP3.LUT R191, R19, 0x7, R91, 0x78, !PT ;  /* 0x0000000713bf7812 */ /* 0x000fc400078e785b */
[----:B------:R-:W-:Y:S01]  /*1ce0*/  LOP3.LUT R13, R13, 0x7, R91, 0x78, !PT ;  /* 0x000000070d0d7812 */ /* 0x000fe200078e785b */
[--C-:B------:R-:W-:Y:S01]  /*1cf0*/  IMAD R190, R9, 0x10, R12.reuse ;  /* 0x0000001009be7824 */ /* 0x100fe200078e020c */
[----:B------:R-:W-:Y:S01]  /*1d00*/  LOP3.LUT R15, R15, 0x6, RZ, 0xc0, !PT ;  /* 0x000000060f0f7812 */ /* 0x000fe200078ec0ff */
[----:B------:R-:W-:Y:S01]  /*1d10*/  IMAD R189, R189, 0x10, R12 ;  /* 0x00000010bdbd7824 */ /* 0x000fe200078e020c */
[----:B------:R-:W-:Y:S01]  /*1d20*/  LOP3.LUT R10, R10, R25, RZ, 0xfc, !PT ;  /* 0x000000190a0a7212 */ /* 0x000fe200078efcff */
[----:B------:R-:W-:Y:S01]  /*1d30*/  IMAD R25, R19, 0x400, R18 ;  /* 0x0000040013197824 */ /* 0x000fe200078e0212 */
[----:B------:R-:W-:Y:S01]  /*1d40*/  IADD3.X R221, R221, c[0x0][0x17c], RZ, P1, !PT ;  /* 0x00005f00dddd7a10 */ /* 0x000fe20000ffe4ff */
[--C-:B------:R-:W-:Y:S01]  /*1d50*/  IMAD R188, R13, 0x10, R12.reuse ;  /* 0x000000100dbc7824 */ /* 0x100fe200078e020c */
[----:B------:R-:W-:Y:S01]  /*1d60*/  IADD3.X R223, R223, c[0x0][0x17c], RZ, P2, !PT ;  /* 0x00005f00dfdf7a10 */ /* 0x000fe200017fe4ff */
[----:B------:R-:W-:Y:S01]  /*1d70*/  IMAD R191, R191, 0x10, R12 ;  /* 0x00000010bfbf7824 */ /* 0x000fe200078e020c */
[----:B------:R-:W-:Y:S01]  /*1d80*/  LOP3.LUT R248, R90, 0x6, RZ, 0xc0, !PT ;  /* 0x000000065af87812 */ /* 0x000fe200078ec0ff */
[----:B------:R-:W-:Y:S01]  /*1d90*/  IMAD.SHL.U32 R15, R15, 0x20, RZ ;  /* 0x000000200f0f7824 */ /* 0x000fe200078e00ff */
[----:B------:R-:W-:Y:S01]  /*1da0*/  IADD3 R230, P1, R230, c[0x0][0x178], RZ ;  /* 0x00005e00e6e67a10 */ /* 0x000fe20007f3e0ff */
[----:B------:R-:W-:Y:S01]  /*1db0*/  IMAD.SHL.U32 R12, R23, 0x8, RZ ;  /* 0x00000008170c7824 */ /* 0x000fe200078e00ff */
[----:B------:R-:W-:Y:S01]  /*1dc0*/  IADD3 R234, P2, R234, 0x40000, RZ ;  /* 0x00040000eaea7810 */ /* 0x000fe20007f5e0ff */
[----:B------:R-:W-:Y:S01]  /*1dd0*/  IMAD.SHL.U32 R23, R88, 0x20, RZ ;  /* 0x0000002058177824 */ /* 0x000fe200078e00ff */
[----:B------:R-:W-:-:S02]  /*1de0*/  SHF.R.U32.HI R18, RZ, 0x2, R16 ;  /* 0x00000002ff127819 */ /* 0x000fc40000011610 */
[C---:B------:R-:W-:Y:S01]  /*1df0*/  LOP3.LUT R88, R248.reuse, 0x8, RZ, 0xfc, !PT ;  /* 0x00000008f8587812 */ /* 0x040fe200078efcff */
[----:B------:R-:W-:Y:S01]  /*1e00*/  IMAD.X R233, RZ, RZ, R233, P2 ;  /* 0x000000ffffe97224 */ /* 0x000fe200010e06e9 */
[----:B------:R-:W-:Y:S01]  /*1e10*/  IADD3.X R229, R229, c[0x0][0x17c], RZ, P1, !PT ;  /* 0x00005f00e5e57a10 */ /* 0x000fe20000ffe4ff */
[C-C-:B------:R-:W-:Y:S01]  /*1e20*/  IMAD R16, R251.reuse, 0x8, R18.reuse ;  /* 0x00000008fb107824 */ /* 0x140fe200078e0212 */
[----:B------:R-:W-:Y:S01]  /*1e30*/  LOP3.LUT R22, R248, 0x10, RZ, 0xfc, !PT ;  /* 0x00000010f8167812 */ /* 0x000fe200078efcff */
[----:B------:R-:W-:Y:S01]  /*1e40*/  IMAD R249, R251, 0x10, R18 ;  /* 0x00000010fbf97824 */ /* 0x000fe200078e0212 */
[----:B------:R-:W-:Y:S01]  /*1e50*/  IADD3 R237, P1, R237, 0x40000, RZ ;  /* 0x00040000eded7810 */ /* 0x000fe20007f3e0ff */
[----:B------:R-:W-:Y:S01]  /*1e60*/  STL [R1+0x8], R88 ;  /* 0x0000085801007387 */ /* 0x000fe20000100800 */
[----:B------:R-:W-:Y:S01]  /*1e70*/  IADD3 R240, P2, R240, 0x40000, RZ ;  /* 0x00040000f0f07810 */ /* 0x000fe20007f5e0ff */
[----:B------:R-:W-:Y:S01]  /*1e80*/  IMAD R18, R16, 0x5, R17 ;  /* 0x0000000510127824 */ /* 0x000fe200078e0211 */
[----:B------:R-:W-:Y:S01]  /*1e90*/  LOP3.LUT R19, R12, R15, RZ, 0xfc, !PT ;  /* 0x0000000f0c137212 */ /* 0x000fe200078efcff */
[----:B------:R1:W-:Y:S01]  /*1ea0*/  STL [R1+0x4], R22 ;  /* 0x0000041601007387 */ /* 0x0003e20000100800 */
[C---:B------:R-:W-:Y:S01]  /*1eb0*/  LOP3.LUT R9, R20.reuse, 0x4, RZ, 0xfc, !PT ;  /* 0x0000000414097812 */ /* 0x040fe200078efcff */
[----:B------:R-:W-:Y:S01]  /*1ec0*/  IMAD.X R236, RZ, RZ, R236, P1 ;  /* 0x000000ffffec7224 */ /* 0x000fe200008e06ec */
[----:B------:R-:W-:Y:S01]  /*1ed0*/  LOP3.LUT R12, R20, 0x7, R91, 0x78, !PT ;  /* 0x00000007140c7812 */ /* 0x000fe200078e785b */
[----:B------:R-:W-:Y:S01]  /*1ee0*/  IMAD.SHL.U32 R16, R17, 0x2, RZ ;  /* 0x0000000211107824 */ /* 0x000fe200078e00ff */
[----:B------:R-:W-:Y:S01]  /*1ef0*/  LOP3.LUT R20, R248, 0x18, RZ, 0xfc, !PT ;  /* 0x00000018f8147812 */ /* 0x000fe200078efcff */
[----:B------:R-:W-:Y:S01]  /*1f00*/  IMAD.X R239, RZ, RZ, R239, P2 ;  /* 0x000000ffffef7224 */ /* 0x000fe200010e06ef */
[----:B------:R-:W-:Y:S01]  /*1f10*/  IADD3 R243, P1, R243, 0x40000, RZ ;  /* 0x00040000f3f37810 */ /* 0x000fe20007f3e0ff */
[--C-:B------:R-:W-:Y:S01]  /*1f20*/  IMAD R15, R249, 0x28, R16.reuse ;  /* 0x00000028f90f7824 */ /* 0x100fe200078e0210 */
[----:B------:R-:W-:Y:S01]  /*1f30*/  IADD3 R245, P2, R247, c[0x0][0x160], RZ ;  /* 0x00005800f7f57a10 */ /* 0x000fe20007f5e0ff */
[----:B------:R-:W-:Y:S01]  /*1f40*/  IMAD R16, R249, 0x22, R16 ;  /* 0x00000022f9107824 */ /* 0x000fe200078e0210 */
[----:B-1----:R-:W-:Y:S01]  /*1f50*/  LOP3.LUT R22, R19, 0x6, R90, 0xf8, !PT ;  /* 0x0000000613167812 */ /* 0x002fe200078ef85a */
[----:B------:R-:W-:Y:S01]  /*1f60*/  IMAD.SHL.U32 R18, R18, 0x8, RZ ;  /* 0x0000000812127824 */ /* 0x000fe200078e00ff */
[----:B------:R-:W-:Y:S01]  /*1f70*/  LOP3.LUT R14, R9, 0x7, R91, 0x78, !PT ;  /* 0x00000007090e7812 */ /* 0x000fe200078e785b */
[----:B------:R1:W-:Y:S01]  /*1f80*/  STL [R1], R20 ;  /* 0x0000001401007387 */ /* 0x0003e20000100800 */
[----:B------:R-:W-:Y:S01]  /*1f90*/  LEA R19, R21, 0x9000, 0x1 ;  /* 0x0000900015137811 */ /* 0x000fe200078e08ff */
[----:B------:R-:W-:Y:S01]  /*1fa0*/  IMAD.X R242, RZ, RZ, R242, P1 ;  /* 0x000000fffff27224 */ /* 0x000fe200008e06f2 */
[----:B------:R-:W-:Y:S01]  /*1fb0*/  IADD3.X R244, R246, c[0x0][0x164], RZ, P2, !PT ;  /* 0x00005900f6f47a10 */ /* 0x000fe200017fe4ff */
[----:B------:R-:W-:Y:S01]  /*1fc0*/  IMAD.SHL.U32 R21, R22, 0x2, RZ ;  /* 0x0000000216157824 */ /* 0x000fe200078e00ff */
[--C-:B------:R-:W-:Y:S01]  /*1fd0*/  LOP3.LUT R198, R23, 0x8, R248.reuse, 0xfe, !PT ;  /* 0x0000000817c67812 */ /* 0x100fe200078efef8 */
[--C-:B------:R-:W-:Y:S01]  /*1fe0*/  IMAD R17, R89, 0x20, R248.reuse ;  /* 0x0000002059117824 */ /* 0x100fe200078e02f8 */
[C-C-:B------:R-:W-:Y:S01]  /*1ff0*/  LOP3.LUT R197, R23.reuse, 0x10, R248.reuse, 0xfe, !PT ;  /* 0x0000001017c57812 */ /* 0x140fe200078efef8 */
[--C-:B------:R-:W-:Y:S01]  /*2000*/  IMAD R12, R12, 0x10, R25.reuse ;  /* 0x000000100c0c7824 */ /* 0x100fe200078e0219 */
[C---:B------:R-:W-:Y:S01]  /*2010*/  LOP3.LUT R196, R23.reuse, 0x18, R248, 0xfe, !PT ;  /* 0x0000001817c47812 */ /* 0x040fe200078efef8 */
[----:B------:R-:W-:Y:S01]  /*2020*/  IMAD R13, R14, 0x10, R25 ;  /* 0x000000100e0d7824 */ /* 0x000fe200078e0219 */
[----:B-1----:R-:W-:Y:S01]  /*2030*/  LOP3.LUT R20, R23, 0x6, R90, 0xf8, !PT ;  /* 0x0000000617147812 */ /* 0x002fe200078ef85a */
[----:B------:R-:W-:Y:S01]  /*2040*/  IMAD.MOV.U32 R9, RZ, RZ, RZ ;  /* 0x000000ffff097224 */ /* 0x000fe200078e00ff */
[----:B------:R-:W-:Y:S01]  /*2050*/  IADD3 R247, P1, R247, c[0x0][0x170], RZ ;  /* 0x00005c00f7f77a10 */ /* 0x000fe20007f3e0ff */
[----:B------:R-:W-:Y:S01]  /*2060*/  IMAD.MOV.U32 R14, RZ, RZ, RZ ;  /* 0x000000ffff0e7224 */ /* 0x000fe200078e00ff */
[----:B------:R-:W-:Y:S01]  /*2070*/  IADD3 R226, P2, R226, c[0x0][0x178], RZ ;  /* 0x00005e00e2e27a10 */ /* 0x000fe20007f5e0ff */
[----:B------:R-:W-:Y:S01]  /*2080*/  CS2R R24, SRZ ;  /* 0x0000000000187805 */ /* 0x000fe2000001ff00 */
[----:B------:R-:W-:Y:S01]  /*2090*/  LOP3.LUT R241, R241, 0x40, RZ, 0xfc, !PT ;  /* 0x00000040f1f17812 */ /* 0x000fe200078efcff */
[----:B------:R-:W-:Y:S01]  /*20a0*/  IMAD.SHL.U32 R17, R17, 0x2, RZ ;  /* 0x0000000211117824 */ /* 0x000fe200078e00ff */
[----:B------:R-:W-:-:S02]  /*20b0*/  LOP3.LUT R235, R235, 0x40, RZ, 0xfc, !PT ;  /* 0x00000040ebeb7812 */ /* 0x000fc400078efcff */
[----:B------:R-:W-:Y:S02]  /*20c0*/  LOP3.LUT R238, R238, 0x40, RZ, 0xfc, !PT ;  /* 0x00000040eeee7812 */ /* 0x000fe400078efcff */
[----:B------:R-:W-:Y:S02]  /*20d0*/  LEA R15, R15, 0x9000, 0x1 ;  /* 0x000090000f0f7811 */ /* 0x000fe400078e08ff */
[----:B------:R-:W-:Y:S02]  /*20e0*/  LEA R16, R16, 0x9000, 0x1 ;  /* 0x0000900010107811 */ /* 0x000fe400078e08ff */
[----:B------:R-:W-:Y:S02]  /*20f0*/  LEA R18, R18, 0x9000, 0x1 ;  /* 0x0000900012127811 */ /* 0x000fe400078e08ff */
[----:B------:R-:W-:Y:S02]  /*2100*/  LEA R20, R20, 0x6000, 0x1 ;  /* 0x0000600014147811 */ /* 0x000fe400078e08ff */
[----:B------:R-:W-:-:S02]  /*2110*/  LEA R198, R198, 0x6000, 0x1 ;  /* 0x00006000c6c67811 */ /* 0x000fc400078e08ff */
[----:B------:R-:W-:Y:S02]  /*2120*/  LEA R197, R197, 0x6000, 0x1 ;  /* 0x00006000c5c57811 */ /* 0x000fe400078e08ff */
[----:B------:R-:W-:Y:S02]  /*2130*/  LEA R196, R196, 0x6000, 0x1 ;  /* 0x00006000c4c47811 */ /* 0x000fe400078e08ff */
[----:B------:R-:W-:Y:S02]  /*2140*/  IADD3.X R246, R246, c[0x0][0x174], RZ, P1, !PT ;  /* 0x00005d00f6f67a10 */ /* 0x000fe40000ffe4ff */
[----:B------:R-:W-:Y:S02]  /*2150*/  IADD3.X R225, R225, c[0x0][0x17c], RZ, P2, !PT ;  /* 0x00005f00e1e17a10 */ /* 0x000fe400017fe4ff */
[C---:B------:R-:W-:Y:S02]  /*2160*/  LOP3.LUT R195, R21.reuse, 0xc00, RZ, 0xfc, !PT ;  /* 0x00000c0015c37812 */ /* 0x040fe400078efcff */
[----:B------:R-:W-:-:S02]  /*2170*/  LOP3.LUT R194, R21, 0xc40, RZ, 0xfc, !PT ;  /* 0x00000c4015c27812 */ /* 0x000fc400078efcff */
[C---:B------:R-:W-:Y:S02]  /*2180*/  LOP3.LUT R193, R21.reuse, 0xe00, RZ, 0xfc, !PT ;  /* 0x00000e0015c17812 */ /* 0x040fe400078efcff */
[----:B------:R-:W-:-:S02]  /*2190*/  LOP3.LUT R192, R21, 0xe40, RZ, 0xfc, !PT ;  /* 0x00000e4015c07812 */ /* 0x000fc400078efcff */
.L_x_2:
[----:B------:R-:W1:Y:S01]  /*21a0*/  S2R R22, SR_TID.X ;  /* 0x0000000000167919 */ /* 0x000e620000002100 */
[----:B------:R-:W-:Y:S01]  /*21b0*/  F2FP.PACK_AB R120, R85, R84 ;  /* 0x000000545578723e */ /* 0x000fe200000000ff */
[----:B------:R-:W-:Y:S01]  /*21c0*/  IMAD.U32 R105, RZ, RZ, UR8 ;  /* 0x00000008ff697e24 */ /* 0x000fe2000f8e00ff */
[----:B------:R-:W-:Y:S01]  /*21d0*/  F2FP.PACK_AB R125, R87, R86 ;  /* 0x00000056577d723e */ /* 0x000fe200000000ff */
[----:B------:R-:W-:Y:S01]  /*21e0*/  IMAD.U32 R129, RZ, RZ, UR12 ;  /* 0x0000000cff817e24 */ /* 0x000fe2000f8e00ff */
[----:B------:R-:W-:Y:S01]  /*21f0*/  F2FP.PACK_AB R123, R81, R80 ;  /* 0x00000050517b723e */ /* 0x000fe200000000ff */
[----:B------:R-:W-:Y:S01]  /*2200*/  STS [R15], R120 ;  /* 0x000000780f007388 */ /* 0x000fe20000000800 */
[----:B------:R-:W-:Y:S01]  /*2210*/  F2FP.PACK_AB R118, R83, R82 ;  /* 0x000000525376723e */ /* 0x000fe200000000ff */
[----:B------:R-:W-:Y:S01]  /*2220*/  ULDC.64 UR14, c[0x0][0x118] ;  /* 0x00004600000e7ab9 */ /* 0x000fe20000000a00 */
[----:B------:R-:W-:Y:S01]  /*2230*/  F2FP.PACK_AB R124, R77, R76 ;  /* 0x0000004c4d7c723e */ /* 0x000fe200000000ff */
[----:B------:R-:W-:Y:S01]  /*2240*/  STS [R15+0x280], R125 ;  /* 0x0002807d0f007388 */ /* 0x000fe20000000800 */
[----:B------:R-:W-:Y:S01]  /*2250*/  F2FP.PACK_AB R121, R79, R78 ;  /* 0x0000004e4f79723e */ /* 0x000fe200000000ff */
[----:B------:R-:W-:Y:S01]  /*2260*/  USHF.R.S32.HI UR11, URZ, 0x1f, UR7 ;  /* 0x0000001f3f0b7899 */ /* 0x000fe20008011407 */
[----:B------:R-:W-:Y:S01]  /*2270*/  F2FP.PACK_AB R119, R73, R72 ;  /* 0x000000484977723e */ /* 0x000fe200000000ff */
[----:B------:R-:W-:Y:S01]  /*2280*/  STS [R15+0x10], R123 ;  /* 0x0000107b0f007388 */ /* 0x000fe20000000800 */
[----:B------:R-:W-:Y:S01]  /*2290*/  F2FP.PACK_AB R122, R75, R74 ;  /* 0x0000004a4b7a723e */ /* 0x000fe200000000ff */
[----:B------:R-:W-:Y:S01]  /*22a0*/  UIADD3 UR10, UR9, -0x1, URZ ;  /* 0xffffffff090a7890 */ /* 0x000fe2000fffe03f */
[----:B------:R-:W-:Y:S01]  /*22b0*/  F2FP.PACK_AB R117, R69, R68 ;  /* 0x000000444575723e */ /* 0x000fe200000000ff */
[----:B------:R-:W-:Y:S01]  /*22c0*/  STS [R15+0x290], R118 ;  /* 0x000290760f007388 */ /* 0x000fe20000000800 */
[----:B------:R-:W-:Y:S01]  /*22d0*/  F2FP.PACK_AB R116, R71, R70 ;  /* 0x000000464774723e */ /* 0x000fe200000000ff */
[----:B------:R-:W-:Y:S01]  /*22e0*/  UISETP.GE.AND UP0, UPT, UR4, UR10, UPT ;  /* 0x0000000a0400728c */ /* 0x000fe2000bf06270 */
[----:B------:R-:W-:Y:S01]  /*22f0*/  F2FP.PACK_AB R115, R65, R64 ;  /* 0x000000404173723e */ /* 0x000fe200000000ff */
[----:B------:R-:W-:Y:S01]  /*2300*/  STS [R15+0x20], R124 ;  /* 0x0000207c0f007388 */ /* 0x000fe20000000800 */
[----:B------:R-:W-:Y:S01]  /*2310*/  F2FP.PACK_AB R114, R67, R66 ;  /* 0x000000424372723e */ /* 0x000fe200000000ff */
[----:B-1----:R-:W-:Y:S01]  /*2320*/  IMAD.SHL.U32 R104, R22, 0x8, RZ ;  /* 0x0000000816687824 */ /* 0x002fe200078e00ff */
[----:B------:R-:W-:Y:S01]  /*2330*/  F2FP.PACK_AB R113, R61, R60 ;  /* 0x0000003c3d71723e */ /* 0x000fe200000000ff */
[----:B------:R-:W-:Y:S01]  /*2340*/  STS [R15+0x2a0], R121 ;  /* 0x0002a0790f007388 */ /* 0x000fe20000000800 */
[----:B------:R-:W-:Y:S01]  /*2350*/  F2FP.PACK_AB R112, R63, R62 ;  /* 0x0000003e3f70723e */ /* 0x000fe200000000ff */
[----:B------:R-:W-:Y:S01]  /*2360*/  IMAD.WIDE R22, R9, 0x2, R200 ;  /* 0x0000000209167825 */ /* 0x000fe200078e02c8 */
[----:B------:R-:W-:Y:S01]  /*2370*/  F2FP.PACK_AB R111, R57, R56 ;  /* 0x00000038396f723e */ /* 0x000fe200000000ff */
[----:B------:R-:W-:Y:S01]  /*2380*/  STS [R15+0x30], R119 ;  /* 0x000030770f007388 */ /* 0x000fe20000000800 */
[----:B------:R-:W-:Y:S01]  /*2390*/  F2FP.PACK_AB R110, R59, R58 ;  /* 0x0000003a3b6e723e */ /* 0x000fe200000000ff */
[----:B------:R-:W-:Y:S01]  /*23a0*/  UIADD3 UR4, UR4, 0x1, URZ ;  /* 0x0000000104047890 */ /* 0x000fe2000fffe03f */
[----:B------:R-:W-:Y:S01]  /*23b0*/  LOP3.LUT R104, R105, 0x18, R104, 0xf8, !PT ;  /* 0x0000001869687812 */ /* 0x000fe200078ef868 */
[----:B------:R-:W-:Y:S01]  /*23c0*/  STS [R15+0x2b0], R122 ;  /* 0x0002b07a0f007388 */ /* 0x000fe20000000800 */
[----:B------:R-:W-:Y:S01]  /*23d0*/  IMAD.WIDE.U32 R106, R216, 0x100, R22 ;  /* 0x00000100d86a7825 */ /* 0x000fe200078e0016 */
[----:B------:R-:W-:-:S02]  /*23e0*/  F2FP.PACK_AB R126, R53, R52 ;  /* 0x00000034357e723e */ /* 0x000fc400000000ff */
[----:B------:R-:W-:Y:S06]  /*23f0*/  BAR.SYNC 0x0 ;  /* 0x0000000000007b1d */ /* 0x000fec0000000000 */
[----:B------:R-:W1:Y:S01]  /*2400*/  LDS.128 R88, [R18] ;  /* 0x0000000012587984 */ /* 0x000e620000000c00 */
[C---:B------:R-:W-:Y:S01]  /*2410*/  IMAD.SHL.U32 R127, R104.reuse, 0x2, RZ ;  /* 0x00000002687f7824 */ /* 0x040fe200078e00ff */
[----:B------:R-:W-:Y:S01]  /*2420*/  SHF.L.U64.HI R129, R104, 0x1, R129 ;  /* 0x0000000168817819 */ /* 0x000fe20000010281 */
[----:B------:R-:W-:Y:S01]  /*2430*/  IMAD.WIDE.U32 R108, R203, 0x100, R22 ;  /* 0x00000100cb6c7825 */ /* 0x000fe200078e0016 */
[----:B------:R-:W2:Y:S01]  /*2440*/  LDS.128 R92, [R18+0x500] ;  /* 0x00050000125c7984 */ /* 0x000ea20000000c00 */
[----:B------:R-:W-:-:S02]  /*2450*/  F2FP.PACK_AB R128, R55, R54 ;  /* 0x000000363780723e */ /* 0x000fc400000000ff */
[-C--:B------:R-:W-:Y:S01]  /*2460*/  IADD3 R106, P1, R106, R127.reuse, RZ ;  /* 0x0000007f6a6a7210 */ /* 0x080fe20007f3e0ff */
[----:B------:R-:W-:Y:S06]  /*2470*/  BAR.SYNC 0x0 ;  /* 0x0000000000007b1d */ /* 0x000fec0000000000 */
[----:B------:R-:W-:Y:S01]  /*2480*/  STS [R15], R117 ;  /* 0x000000750f007388 */ /* 0x000fe20000000800 */
[--C-:B------:R-:W-:Y:S01]  /*2490*/  IMAD.WIDE.U32 R104, R202, 0x100, R22.reuse ;  /* 0x00000100ca687825 */ /* 0x100fe200078e0016 */
[----:B------:R-:W-:Y:S02]  /*24a0*/  IADD3 R108, P2, R108, R127, RZ ;  /* 0x0000007f6c6c7210 */ /* 0x000fe40007f5e0ff */
[----:B------:R-:W-:Y:S01]  /*24b0*/  STS [R15+0x280], R116 ;  /* 0x000280740f007388 */ /* 0x000fe20000000800 */
[----:B------:R-:W-:Y:S01]  /*24c0*/  IMAD.WIDE.U32 R22, R199, 0x100, R22 ;  /* 0x00000100c7167825 */ /* 0x000fe200078e0016 */
[----:B------:R-:W-:-:S02]  /*24d0*/  F2FP.PACK_AB R130, R49, R48 ;  /* 0x000000303182723e */ /* 0x000fc400000000ff */
[----:B------:R-:W-:Y:S01]  /*24e0*/  STS [R15+0x10], R115 ;  /* 0x000010730f007388 */ /* 0x000fe20000000800 */
[--C-:B------:R-:W-:Y:S01]  /*24f0*/  IMAD.X R107, R107, 0x1, R129.reuse, P1 ;  /* 0x000000016b6b7824 */ /* 0x100fe200008e0681 */
[-C--:B------:R-:W-:Y:S01]  /*2500*/  IADD3 R104, P1, R104, R127.reuse, RZ ;  /* 0x0000007f68687210 */ /* 0x080fe20007f3e0ff */
[--C-:B------:R-:W-:Y:S01]  /*2510*/  IMAD.X R109, R109, 0x1, R129.reuse, P2 ;  /* 0x000000016d6d7824 */ /* 0x100fe200010e0681 */
[----:B------:R-:W-:Y:S01]  /*2520*/  STS [R15+0x290], R114 ;  /* 0x000290720f007388 */ /* 0x000fe20000000800 */
[----:B------:R-:W-:Y:S02]  /*2530*/  IADD3 R22, P2, R22, R127, RZ ;  /* 0x0000007f16167210 */ /* 0x000fe40007f5e0ff */
[--C-:B------:R-:W-:Y:S01]  /*2540*/  IMAD.X R105, R105, 0x1, R129.reuse, P1 ;  /* 0x0000000169697824 */ /* 0x100fe200008e0681 */
[----:B------:R-:W-:Y:S01]  /*2550*/  STS [R15+0x20], R113 ;  /* 0x000020710f007388 */ /* 0x000fe20000000800 */
[----:B------:R-:W-:Y:S01]  /*2560*/  F2FP.PACK_AB R132, R43, R42 ;  /* 0x0000002a2b84723e */ /* 0x000fe200000000ff */
[----:B------:R-:W-:Y:S01]  /*2570*/  IMAD.X R23, R23, 0x1, R129, P2 ;  /* 0x0000000117177824 */ /* 0x000fe200010e0681 */
[----:B------:R-:W-:Y:S01]  /*2580*/  F2FP.PACK_AB R134, R29, R28 ;  /* 0x0000001c1d86723e */ /* 0x000fe200000000ff */
[----:B------:R-:W-:Y:S01]  /*2590*/  STS [R15+0x2a0], R112 ;  /* 0x0002a0700f007388 */ /* 0x000fe20000000800 */
[----:B------:R-:W-:-:S02]  /*25a0*/  F2FP.PACK_AB R136, R31, R30 ;  /* 0x0000001e1f88723e */ /* 0x000fc400000000ff */
[----:B------:R-:W-:Y:S01]  /*25b0*/  F2FP.PACK_AB R138, R25, R24 ;  /* 0x00000018198a723e */ /* 0x000fe200000000ff */
[----:B------:R-:W-:Y:S01]  /*25c0*/  STS [R15+0x30], R111 ;  /* 0x0000306f0f007388 */ /* 0x000fe20000000800 */
[----:B------:R-:W-:Y:S02]  /*25d0*/  F2FP.PACK_AB R144, R27, R26 ;  /* 0x0000001a1b90723e */ /* 0x000fe400000000ff */
[C---:B------:R-:W-:Y:S01]  /*25e0*/  LOP3.LUT R176, R21.reuse, 0x40, RZ, 0xfc, !PT ;  /* 0x0000004015b07812 */ /* 0x040fe200078efcff */
[----:B------:R-:W-:Y:S01]  /*25f0*/  STS [R15+0x2b0], R110 ;  /* 0x0002b06e0f007388 */ /* 0x000fe20000000800 */
[C---:B------:R-:W-:Y:S02]  /*2600*/  LOP3.LUT R177, R21.reuse, 0x200, RZ, 0xfc, !PT ;  /* 0x0000020015b17812 */ /* 0x040fe400078efcff */
[C---:B------:R-:W-:Y:S01]  /*2610*/  LOP3.LUT R187, R21.reuse, 0x240, RZ, 0xfc, !PT ;  /* 0x0000024015bb7812 */ /* 0x040fe200078efcff */
[----:B------:R-:W-:Y:S06]  /*2620*/  BAR.SYNC 0x0 ;  /* 0x0000000000007b1d */ /* 0x000fec0000000000 */
[----:B------:R-:W3:Y:S01]  /*2630*/  LDS.128 R96, [R18] ;  /* 0x0000000012607984 */ /* 0x000ee20000000c00 */
[----:B------:R-:W-:-:S02]  /*2640*/  LOP3.LUT R186, R21, 0x400, RZ, 0xfc, !PT ;  /* 0x0000040015ba7812 */ /* 0x000fc400078efcff */
[C---:B------:R-:W-:Y:S01]  /*2650*/  LOP3.LUT R185, R21.reuse, 0x440, RZ, 0xfc, !PT ;  /* 0x0000044015b97812 */ /* 0x040fe200078efcff */
[----:B------:R-:W4:Y:S01]  /*2660*/  LDS.128 R100, [R18+0x500] ;  /* 0x0005000012647984 */ /* 0x000f220000000c00 */
[C---:B------:R-:W-:Y:S02]  /*2670*/  LOP3.LUT R184, R21.reuse, 0x600, RZ, 0xfc, !PT ;  /* 0x0000060015b87812 */ /* 0x040fe400078efcff */
[C---:B------:R-:W-:Y:S01]  /*2680*/  LOP3.LUT R183, R21.reuse, 0x640, RZ, 0xfc, !PT ;  /* 0x0000064015b77812 */ /* 0x040fe200078efcff */
[----:B-1----:R1:W-:Y:S01]  /*2690*/  @!P0 STG.E.128 [R106.64], R88 ;  /* 0x000000586a008986 */ /* 0x0023e2000c101d0e */
[C---:B------:R-:W-:Y:S02]  /*26a0*/  LOP3.LUT R182, R21.reuse, 0x800, RZ, 0xfc, !PT ;  /* 0x0000080015b67812 */ /* 0x040fe400078efcff */
[----:B------:R-:W-:Y:S01]  /*26b0*/  LOP3.LUT R181, R21, 0x840, RZ, 0xfc, !PT ;  /* 0x0000084015b57812 */ /* 0x000fe200078efcff */
[----:B--2---:R2:W-:Y:S01]  /*26c0*/  @!P0 STG.E.128 [R108.64], R92 ;  /* 0x0000005c6c008986 */ /* 0x0045e2000c101d0e */
[----:B------:R-:W-:-:S02]  /*26d0*/  F2FP.PACK_AB R179, R43, R42 ;  /* 0x0000002a2bb3723e */ /* 0x000fc400000000ff */
[----:B------:R-:W-:Y:S02]  /*26e0*/  F2FP.PACK_AB R205, R53, R52 ;  /* 0x0000003435cd723e */ /* 0x000fe400000000ff */
[----:B------:R-:W-:Y:S02]  /*26f0*/  F2FP.PACK_AB R207, R49, R48 ;  /* 0x0000003031cf723e */ /* 0x000fe400000000ff */
[----:B------:R-:W-:Y:S02]  /*2700*/  F2FP.PACK_AB R211, R51, R50 ;  /* 0x0000003233d3723e */ /* 0x000fe400000000ff */
[----:B------:R-:W-:Y:S02]  /*2710*/  F2FP.PACK_AB R213, R45, R44 ;  /* 0x0000002c2dd5723e */ /* 0x000fe400000000ff */
[----:B------:R-:W-:Y:S02]  /*2720*/  F2FP.PACK_AB R215, R47, R46 ;  /* 0x0000002e2fd7723e */ /* 0x000fe400000000ff */
[----:B------:R-:W-:-:S02]  /*2730*/  F2FP.PACK_AB R227, R41, R40 ;  /* 0x0000002829e3723e */ /* 0x000fc400000000ff */
[----:B-1----:R-:W-:Y:S02]  /*2740*/  F2FP.PACK_AB R88, R51, R50 ;  /* 0x000000323358723e */ /* 0x002fe400000000ff */
[----:B------:R-:W-:Y:S02]  /*2750*/  F2FP.PACK_AB R90, R45, R44 ;  /* 0x0000002c2d5a723e */ /* 0x000fe400000000ff */
[----:B--2---:R-:W-:Y:S02]  /*2760*/  F2FP.PACK_AB R92, R47, R46 ;  /* 0x0000002e2f5c723e */ /* 0x004fe400000000ff */
[----:B------:R-:W-:Y:S02]  /*2770*/  F2FP.PACK_AB R94, R41, R40 ;  /* 0x00000028295e723e */ /* 0x000fe400000000ff */
[----:B------:R-:W-:Y:S02]  /*2780*/  F2FP.PACK_AB R208, R55, R54 ;  /* 0x0000003637d0723e */ /* 0x000fe400000000ff */
[----:B------:R-:W-:-:S02]  /*2790*/  F2FP.PACK_AB R209, R29, R28 ;  /* 0x0000001c1dd1723e */ /* 0x000fc400000000ff */
[----:B------:R-:W-:Y:S01]  /*27a0*/  F2FP.PACK_AB R210, R31, R30 ;  /* 0x0000001e1fd2723e */ /* 0x000fe200000000ff */
[----:B---3--:R-:W-:Y:S01]  /*27b0*/  @!P0 STG.E.128 [R104.64], R96 ;  /* 0x0000006068008986 */ /* 0x008fe2000c101d0e */
[C---:B------:R-:W-:Y:S02]  /*27c0*/  LOP3.LUT P3, RZ, R180.reuse, 0x20, RZ, 0xc0, !PT ;  /* 0x00000020b4ff7812 */ /* 0x040fe4000786c0ff */
[C---:B------:R-:W-:Y:S01]  /*27d0*/  LOP3.LUT P5, RZ, R180.reuse, 0x10, RZ, 0xc0, !PT ;  /* 0x00000010b4ff7812 */ /* 0x040fe200078ac0ff */
[----:B----4-:R-:W-:Y:S04]  /*27e0*/  @!P0 STG.E.128 [R22.64], R100 ;  /* 0x0000006416008986 */ /* 0x010fe8000c101d0e */
[----:B------:R-:W-:Y:S06]  /*27f0*/  BAR.SYNC 0x0 ;  /* 0x0000000000007b1d */ /* 0x000fec0000000000 */
[----:B------:R1:W-:Y:S01]  /*2800*/  STS [R15], R126 ;  /* 0x0000007e0f007388 */ /* 0x0003e20000000800 */
[----:B------:R-:W-:-:S02]  /*2810*/  LOP3.LUT P4, RZ, R180, 0x1, RZ, 0xc0, !PT ;  /* 0x00000001b4ff7812 */ /* 0x000fc4000788c0ff */
[----:B------:R-:W-:Y:S01]  /*2820*/  LOP3.LUT R180, R180, 0xfffff7ff, RZ, 0xc0, !PT ;  /* 0xfffff7ffb4b47812 */ /* 0x000fe200078ec0ff */
[----:B------:R2:W-:Y:S03]  /*2830*/  STS [R15+0x280], R128 ;  /* 0x000280800f007388 */ /* 0x0005e60000000800 */
[----:B------:R-:W-:Y:S01]  /*2840*/  @P0 LOP3.LUT R180, R180, 0x800, RZ, 0xfc, !PT ;  /* 0x00000800b4b40812 */ /* 0x000fe200078efcff */
[----:B------:R3:W-:Y:S01]  /*2850*/  STS [R15+0x10], R130 ;  /* 0x000010820f007388 */ /* 0x0007e20000000800 */
[----:B-1----:R-:W-:-:S03]  /*2860*/  F2FP.PACK_AB R126, R37, R36 ;  /* 0x00000024257e723e */ /* 0x002fc600000000ff */
[----:B------:R1:W-:Y:S01]  /*2870*/  STS [R15+0x2b0], R132 ;  /* 0x0002b0840f007388 */ /* 0x0003e20000000800 */
[----:B--2---:R-:W-:-:S03]  /*2880*/  F2FP.PACK_AB R128, R39, R38 ;  /* 0x000000262780723e */ /* 0x004fc600000000ff */
[----:B------:R-:W-:Y:S01]  /*2890*/  STS [R15+0x290], R88 ;  /* 0x000290580f007388 */ /* 0x000fe20000000800 */
[----:B---3--:R-:W-:-:S03]  /*28a0*/  F2FP.PACK_AB R130, R33, R32 ;  /* 0x000000202182723e */ /* 0x008fc600000000ff */
[----:B------:R-:W-:Y:S01]  /*28b0*/  STS [R15+0x20], R90 ;  /* 0x0000205a0f007388 */ /* 0x000fe20000000800 */
[----:B-1----:R-:W-:-:S03]  /*28c0*/  F2FP.PACK_AB R132, R35, R34 ;  /* 0x000000222384723e */ /* 0x002fc600000000ff */
[----:B------:R-:W-:Y:S04]  /*28d0*/  STS [R15+0x2a0], R92 ;  /* 0x0002a05c0f007388 */ /* 0x000fe80000000800 */
[----:B------:R-:W-:Y:S04]  /*28e0*/  STS [R15+0x30], R94 ;  /* 0x0000305e0f007388 */ /* 0x000fe80000000800 */
[----:B------:R-:W-:Y:S06]  /*28f0*/  BAR.SYNC 0x0 ;  /* 0x0000000000007b1d */ /* 0x000fec0000000000 */
[----:B------:R-:W1:Y:S04]  /*2900*/  LDS.128 R96, [R18] ;  /* 0x0000000012607984 */ /* 0x000e680000000c00 */
[----:B------:R-:W2:Y:S04]  /*2910*/  LDS.128 R100, [R18+0x500] ;  /* 0x0005000012647984 */ /* 0x000ea80000000c00 */
[----:B------:R-:W-:Y:S06]  /*2920*/  BAR.SYNC 0x0 ;  /* 0x0000000000007b1d */ /* 0x000fec0000000000 */
[----:B------:R-:W-:Y:S04]  /*2930*/  STS [R15], R126 ;  /* 0x0000007e0f007388 */ /* 0x000fe80000000800 */
[----:B------:R-:W-:Y:S04]  /*2940*/  STS [R15+0x280], R128 ;  /* 0x000280800f007388 */ /* 0x000fe80000000800 */
[----:B------:R-:W-:Y:S04]  /*2950*/  STS [R15+0x10], R130 ;  /* 0x000010820f007388 */ /* 0x000fe80000000800 */
[----:B------:R-:W-:Y:S04]  /*2960*/  STS [R15+0x290], R132 ;  /* 0x000290840f007388 */ /* 0x000fe80000000800 */
[----:B------:R-:W-:Y:S04]  /*2970*/  STS [R15+0x20], R134 ;  /* 0x000020860f007388 */ /* 0x000fe80000000800 */
[----:B------:R-:W-:Y:S04]  /*2980*/  STS [R15+0x2a0], R136 ;  /* 0x0002a0880f007388 */ /* 0x000fe80000000800 */
[----:B------:R-:W-:Y:S04]  /*2990*/  STS [R15+0x30], R138 ;  /* 0x0000308a0f007388 */ /* 0x000fe80000000800 */
[----:B------:R-:W-:Y:S04]  /*29a0*/  STS [R15+0x2b0], R144 ;  /* 0x0002b0900f007388 */ /* 0x000fe80000000800 */
[----:B------:R-:W-:Y:S06]  /*29b0*/  BAR.SYNC 0x0 ;  /* 0x0000000000007b1d */ /* 0x000fec0000000000 */
[----:B------:R-:W3:Y:S04]  /*29c0*/  LDS.128 R92, [R18] ;  /* 0x00000000125c7984 */ /* 0x000ee80000000c00 */
[----:B------:R-:W4:Y:S04]  /*29d0*/  LDS.128 R88, [R18+0x500] ;  /* 0x0005000012587984 */ /* 0x000f280000000c00 */
[----:B-1----:R-:W-:Y:S04]  /*29e0*/  @!P0 STG.E.128 [R106.64+0x4000], R96 ;  /* 0x004000606a008986 */ /* 0x002fe8000c101d0e */
[----:B--2---:R-:W-:Y:S04]  /*29f0*/  @!P0 STG.E.128 [R108.64+0x4000], R100 ;  /* 0x004000646c008986 */ /* 0x004fe8000c101d0e */
[----:B------:R-:W-:Y:S04]  /*2a00*/  LDSM.16.M88.4 R140, [R191] ;  /* 0x00000000bf8c783b */ /* 0x000fe80000000200 */
[----:B------:R-:W-:Y:S04]  /*2a10*/  LDSM.16.M88.4 R156, [R190] ;  /* 0x00000000be9c783b */ /* 0x000fe80000000200 */
[----:B------:R-:W-:Y:S04]  /*2a20*/  LDSM.16.M88.4 R148, [R189] ;  /* 0x00000000bd94783b */ /* 0x000fe80000000200 */
[----:B------:R-:W-:Y:S04]  /*2a30*/  LDSM.16.M88.4 R132, [R188] ;  /* 0x00000000bc84783b */ /* 0x000fe80000000200 */
[----:B------:R-:W-:Y:S04]  /*2a40*/  LDSM.16.M88.4 R96, [R189+0x1000] ;  /* 0x00100000bd60783b */ /* 0x000fe80000000200 */
[----:B------:R-:W-:Y:S04]  /*2a50*/  LDSM.16.M88.4 R100, [R188+0x1000] ;  /* 0x00100000bc64783b */ /* 0x000fe80000000200 */
[----:B---3--:R-:W-:Y:S04]  /*2a60*/  @!P0 STG.E.128 [R104.64+0x4000], R92 ;  /* 0x0040005c68008986 */ /* 0x008fe8000c101d0e */
[----:B----4-:R-:W-:Y:S01]  /*2a70*/  @!P0 STG.E.128 [R22.64+0x4000], R88 ;  /* 0x0040005816008986 */ /* 0x010fe2000c101d0e */
[----:B------:R-:W-:-:S02]  /*2a80*/  LOP3.LUT P0, RZ, R180, 0x8, RZ, 0xc0, !PT ;  /* 0x00000008b4ff7812 */ /* 0x000fc4000780c0ff */
[----:B------:R-:W-:Y:S01]  /*2a90*/  LOP3.LUT R180, R180, 0xffffefff, RZ, 0xc0, !PT ;  /* 0xffffefffb4b47812 */ /* 0x000fe200078ec0ff */
[----:B------:R-:W-:Y:S04]  /*2aa0*/  LDSM.16.M88.4 R88, [R191+0x1000] ;  /* 0x00100000bf58783b */ /* 0x000fe80000000200 */
[----:B------:R-:W-:Y:S04]  /*2ab0*/  LDSM.16.M88.4 R92, [R190+0x1000] ;  /* 0x00100000be5c783b */ /* 0x000fe80000000200 */
        /* <DEDUP_REMOVED lines=10> */
[----:B------:R-:W1:Y:S04]  /*2b60*/  LDS R22, [R19] ;  /* 0x0000000013167984 */ /* 0x000e680000000800 */
[----:B------:R-:W2:Y:S04]  /*2b70*/  LDS R23, [R19+0x44] ;  /* 0x0000440013177984 */ /* 0x000ea80000000800 */
[----:B------:R-:W3:Y:S04]  /*2b80*/  LDS R104, [R19+0x220] ;  /* 0x0002200013687984 */ /* 0x000ee80000000800 */
[----:B------:R-:W4:Y:S04]  /*2b90*/  LDS R106, [R19+0x264] ;  /* 0x00026400136a7984 */ /* 0x000f280000000800 */
[----:B------:R-:W1:Y:S04]  /*2ba0*/  LDS R105, [R19+0x440] ;  /* 0x0004400013697984 */ /* 0x000e680000000800 */
[----:B------:R-:W1:Y:S04]  /*2bb0*/  LDS R108, [R19+0x484] ;  /* 0x00048400136c7984 */ /* 0x000e680000000800 */
[----:B------:R-:W1:Y:S04]  /*2bc0*/  LDS R107, [R19+0x660] ;  /* 0x00066000136b7984 */ /* 0x000e680000000800 */
[----:B------:R-:W1:Y:S04]  /*2bd0*/  LDS R120, [R19+0x6a4] ;  /* 0x0006a40013787984 */ /* 0x000e680000000800 */
        /* <DEDUP_REMOVED lines=10> */
[----:B------:R-:W2:Y:S04]  /*2c80*/  LDS R109, [R19] ;  /* 0x00000000136d7984 */ /* 0x000ea80000000800 */
[----:B------:R-:W3:Y:S04]  /*2c90*/  LDS R122, [R19+0x44] ;  /* 0x00004400137a7984 */ /* 0x000ee80000000800 */
[----:B------:R-:W4:Y:S04]  /*2ca0*/  LDS R124, [R19+0x220] ;  /* 0x00022000137c7984 */ /* 0x000f280000000800 */
[----:B------:R-:W4:Y:S04]  /*2cb0*/  LDS R125, [R19+0x264] ;  /* 0x00026400137d7984 */ /* 0x000f280000000800 */
[----:B------:R-:W4:Y:S04]  /*2cc0*/  LDS R128, [R19+0x440] ;  /* 0x0004400013807984 */ /* 0x000f280000000800 */
[----:B------:R-:W4:Y:S04]  /*2cd0*/  LDS R115, [R19+0x484] ;  /* 0x0004840013737984 */ /* 0x000f280000000800 */
[----:B------:R-:W4:Y:S04]  /*2ce0*/  LDS R114, [R19+0x660] ;  /* 0x0006600013727984 */ /* 0x000f280000000800 */
[----:B------:R-:W4:Y:S04]  /*2cf0*/  LDS R113, [R19+0x6a4] ;  /* 0x0006a40013717984 */ /* 0x000f280000000800 */
[----:B------:R-:W-:Y:S06]  /*2d00*/  BAR.SYNC 0x0 ;  /* 0x0000000000007b1d */ /* 0x000fec0000000000 */
[----:B-1----:R1:W-:Y:S04]  /*2d10*/  STS [R21+0x9000], R22 ;  /* 0x0090001615007388 */ /* 0x0023e80000000800 */
[----:B--2---:R2:W-:Y:S04]  /*2d20*/  STS [R176+0x9000], R23 ;  /* 0x00900017b0007388 */ /* 0x0045e80000000800 */
[----:B---3--:R-:W-:Y:S01]  /*2d30*/  STS [R177+0x9000], R104 ;  /* 0x00900068b1007388 */ /* 0x008fe20000000800 */
[----:B-1----:R-:W-:-:S03]  /*2d40*/  LOP3.LUT R22, R21, 0xa40, RZ, 0xfc, !PT ;  /* 0x00000a4015167812 */ /* 0x002fc600078efcff */
[----:B----4-:R-:W-:Y:S01]  /*2d50*/  STS [R187+0x9000], R106 ;  /* 0x0090006abb007388 */ /* 0x010fe20000000800 */
[----:B--2---:R-:W-:-:S03]  /*2d60*/  LOP3.LUT R23, R21, 0xa00, RZ, 0xfc, !PT ;  /* 0x00000a0015177812 */ /* 0x004fc600078efcff */
[----:B------:R-:W-:Y:S04]  /*2d70*/  STS [R186+0x9000], R105 ;  /* 0x00900069ba007388 */ /* 0x000fe80000000800 */
        /* <DEDUP_REMOVED lines=12> */
[----:B------:R-:W1:Y:S04]  /*2e40*/  LDSM.16.MT88.4 R116, [R10+0x9000] ;  /* 0x009000000a74783b */ /* 0x000e680000004200 */
[----:B------:R-:W2:Y:S04]  /*2e50*/  LDSM.16.MT88.4 R104, [R11+0x9000] ;  /* 0x009000000b68783b */ /* 0x000ea80000004200 */
[----:B------:R-:W3:Y:S04]  /*2e60*/  LDSM.16.MT88.4 R152, [R10+0x9400] ;  /* 0x009400000a98783b */ /* 0x000ee80000004200 */
[----:B------:R-:W4:Y:S04]  /*2e70*/  LDSM.16.MT88.4 R108, [R11+0x9400] ;  /* 0x009400000b6c783b */ /* 0x000f280000004200 */
[----:B------:R-:W2:Y:S04]  /*2e80*/  LDSM.16.MT88.4 R144, [R10+0x9800] ;  /* 0x009800000a90783b */ /* 0x000ea80000004200 */
[----:B------:R-:W3:Y:S04]  /*2e90*/  LDSM.16.MT88.4 R112, [R11+0x9800] ;  /* 0x009800000b70783b */ /* 0x000ee80000004200 */
[----:B------:R-:W-:Y:S04]  /*2ea0*/  LDSM.16.M88.4 R160, [R191+0x3000] ;  /* 0x00300000bfa0783b */ /* 0x000fe80000000200 */
[----:B------:R-:W-:Y:S04]  /*2eb0*/  LDSM.16.M88.4 R164, [R190+0x3000] ;  /* 0x00300000bea4783b */ /* 0x000fe80000000200 */
[----:B------:R-:W-:Y:S04]  /*2ec0*/  LDSM.16.M88.4 R168, [R189+0x3000] ;  /* 0x00300000bda8783b */ /* 0x000fe80000000200 */
[----:B------:R-:W-:Y:S01]  /*2ed0*/  LDSM.16.M88.4 R172, [R188+0x3000] ;  /* 0x00300000bcac783b */ /* 0x000fe20000000200 */
[C---:B-1----:R-:W5:Y:S08]  /*2ee0*/  HMMA.16816.F32 R120, R140.reuse, R116, RZ ;  /* 0x000000748c78723c */ /* 0x042f7000000018ff */
[C---:B------:R-:W5:Y:S08]  /*2ef0*/  HMMA.16816.F32 R124, R140.reuse, R118, RZ ;  /* 0x000000768c7c723c */ /* 0x040f7000000018ff */
[----:B--2---:R-:W5:Y:S08]  /*2f00*/  HMMA.16816.F32 R128, R140, R104, RZ ;  /* 0x000000688c80723c */ /* 0x004f7000000018ff */
[----:B------:R-:W5:Y:S08]  /*2f10*/  HMMA.16816.F32 R136, R88, R116, RZ ;  /* 0x000000745888723c */ /* 0x000f7000000018ff */
[----:B------:R-:W5:Y:S08]  /*2f20*/  HMMA.16816.F32 R140, R140, R106, RZ ;  /* 0x0000006a8c8c723c */ /* 0x000f7000000018ff */
[----:B------:R-:W5:Y:S08]  /*2f30*/  HMMA.16816.F32 R116, R88, R118, RZ ;  /* 0x000000765874723c */ /* 0x000f7000000018ff */
[C---:B---3-5:R-:W5:Y:S08]  /*2f40*/  HMMA.16816.F32 R120, R156.reuse, R152, R120 ;  /* 0x000000989c78723c */ /* 0x068f700000001878 */
[C---:B------:R-:W5:Y:S08]  /*2f50*/  HMMA.16816.F32 R124, R156.reuse, R154, R124 ;  /* 0x0000009a9c7c723c */ /* 0x040f70000000187c */
[----:B----4-:R-:W5:Y:S08]  /*2f60*/  HMMA.16816.F32 R128, R156, R108, R128 ;  /* 0x0000006c9c80723c */ /* 0x010f700000001880 */
[----:B------:R-:W5:Y:S08]  /*2f70*/  HMMA.16816.F32 R136, R92, R152, R136 ;  /* 0x000000985c88723c */ /* 0x000f700000001888 */
[----:B------:R5:W5:Y:S02]  /*2f80*/  HMMA.16816.F32 R156, R156, R110, R140 ;  /* 0x0000006e9c9c723c */ /* 0x000b64000000188c */
[----:B-----5:R-:W1:Y:S06]  /*2f90*/  LDSM.16.MT88.4 R140, [R10+0x9c00] ;  /* 0x009c00000a8c783b */ /* 0x020e6c0000004200 */
[----:B------:R5:W5:Y:S02]  /*2fa0*/  HMMA.16816.F32 R152, R92, R154, R116 ;  /* 0x0000009a5c98723c */ /* 0x000b640000001874 */
[----:B-----5:R-:W2:Y:S06]  /*2fb0*/  LDSM.16.MT88.4 R116, [R11+0x9c00] ;  /* 0x009c00000b74783b */ /* 0x020eac0000004200 */
[C---:B------:R-:W5:Y:S08]  /*2fc0*/  HMMA.16816.F32 R120, R148.reuse, R144, R120 ;  /* 0x000000909478723c */ /* 0x040f700000001878 */
[C---:B------:R-:W5:Y:S08]  /*2fd0*/  HMMA.16816.F32 R124, R148.reuse, R146, R124 ;  /* 0x00000092947c723c */ /* 0x040f70000000187c */
[----:B------:R-:W5:Y:S08]  /*2fe0*/  HMMA.16816.F32 R128, R148, R112, R128 ;  /* 0x000000709480723c */ /* 0x000f700000001880 */
[----:B------:R-:W5:Y:S08]  /*2ff0*/  HMMA.16816.F32 R136, R96, R144, R136 ;  /* 0x000000906088723c */ /* 0x000f700000001888 */
[----:B------:R5:W5:Y:S02]  /*3000*/  HMMA.16816.F32 R148, R148, R114, R156 ;  /* 0x000000729494723c */ /* 0x000b64000000189c */
[----:B-----5:R-:W-:Y:S06]  /*3010*/  LDSM.16.M88.4 R156, [R188+0x2000] ;  /* 0x00200000bc9c783b */ /* 0x020fec0000000200 */
[----:B------:R5:W5:Y:S02]  /*3020*/  HMMA.16816.F32 R144, R96, R146, R152 ;  /* 0x000000926090723c */ /* 0x000b640000001898 */
[----:B-----5:R-:W-:Y:S06]  /*3030*/  LDSM.16.M88.4 R152, [R189+0x2000] ;  /* 0x00200000bd98783b */ /* 0x020fec0000000200 */
[C---:B-1----:R-:W-:Y:S08]  /*3040*/  HMMA.16816.F32 R120, R132.reuse, R140, R120 ;  /* 0x0000008c8478723c */ /* 0x042ff00000001878 */
[C---:B------:R-:W-:Y:S08]  /*3050*/  HMMA.16816.F32 R124, R132.reuse, R142, R124 ;  /* 0x0000008e847c723c */ /* 0x040ff0000000187c */
[----:B--2---:R-:W-:Y:S08]  /*3060*/  HMMA.16816.F32 R128, R132, R116, R128 ;  /* 0x000000748480723c */ /* 0x004ff00000001880 */
[----:B------:R-:W-:Y:S08]  /*3070*/  HMMA.16816.F32 R136, R100, R140, R136 ;  /* 0x0000008c6488723c */ /* 0x000ff00000001888 */
[----:B------:R5:W-:Y:S02]  /*3080*/  HMMA.16816.F32 R132, R132, R118, R148 ;  /* 0x000000768484723c */ /* 0x000be40000001894 */
[----:B-----5:R-:W-:Y:S06]  /*3090*/  LDSM.16.M88.4 R148, [R190+0x2000] ;  /* 0x00200000be94783b */ /* 0x020fec0000000200 */
[----:B------:R5:W-:Y:S02]  /*30a0*/  HMMA.16816.F32 R140, R100, R142, R144 ;  /* 0x0000008e648c723c */ /* 0x000be40000001890 */
[----:B-----5:R-:W-:Y:S04]  /*30b0*/  LDSM.16.M88.4 R144, [R191+0x2000] ;  /* 0x00200000bf90783b */ /* 0x020fe80000000200 */
[----:B------:R-:W-:Y:S06]  /*30c0*/  BAR.SYNC 0x0 ;  /* 0x0000000000007b1d */ /* 0x000fec0000000000 */
[----:B------:R-:W-:Y:S04]  /*30d0*/  STS [R16+0x250], R179 ;  /* 0x000250b310007388 */ /* 0x000fe80000000800 */
[----:B------:R-:W-:Y:S04]  /*30e0*/  STS [R16], R205 ;  /* 0x000000cd10007388 */ /* 0x000fe80000000800 */
        /* <DEDUP_REMOVED lines=16> */
[----:B------:R2:W-:Y:S04]  /*31f0*/  STS [R16+0x20], R209 ;  /* 0x000020d110007388 */ /* 0x0005e80000000800 */
[----:B------:R3:W-:Y:S01]  /*3200*/  STS [R16+0x240], R210 ;  /* 0x000240d210007388 */ /* 0x0007e20000000800 */
[----:B--2---:R-:W-:-:S02]  /*3210*/  F2FP.PACK_AB R209, R25, R24 ;  /* 0x0000001819d1723e */ /* 0x004fc400000000ff */
[----:B---3--:R-:W-:-:S03]  /*3220*/  F2FP.PACK_AB R210, R27, R26 ;  /* 0x0000001a1bd2723e */ /* 0x008fc600000000ff */
[----:B------:R2:W-:Y:S04]  /*3230*/  STS [R16+0x30], R209 ;  /* 0x000030d110007388 */ /* 0x0005e80000000800 */
[----:B------:R3:W-:Y:S01]  /*3240*/  STS [R16+0x250], R210 ;  /* 0x000250d210007388 */ /* 0x0007e20000000800 */
[----:B--2---:R-:W-:Y:S02]  /*3250*/  F2FP.PACK_AB R209, R35, R34 ;  /* 0x0000002223d1723e */ /* 0x004fe400000000ff */
[----:B---3--:R-:W-:-:S03]  /*3260*/  F2FP.PACK_AB R210, R33, R32 ;  /* 0x0000002021d2723e */ /* 0x008fc600000000ff */
[----:B------:R2:W-:Y:S04]  /*3270*/  STS [R16+0x230], R209 ;  /* 0x000230d110007388 */ /* 0x0005e80000000800 */
[----:B------:R3:W-:Y:S01]  /*3280*/  STS [R16+0x10], R210 ;  /* 0x000010d210007388 */ /* 0x0007e20000000800 */
[----:B--2---:R-:W-:Y:S02]  /*3290*/  F2FP.PACK_AB R209, R37, R36 ;  /* 0x0000002425d1723e */ /* 0x004fe400000000ff */
[----:B---3--:R-:W-:-:S03]  /*32a0*/  F2FP.PACK_AB R210, R39, R38 ;  /* 0x0000002627d2723e */ /* 0x008fc600000000ff */
[----:B------:R-:W-:Y:S04]  /*32b0*/  STS [R16], R209 ;  /* 0x000000d110007388 */ /* 0x000fe80000000800 */
[----:B------:R-:W-:Y:S04]  /*32c0*/  STS [R16+0x220], R210 ;  /* 0x000220d210007388 */ /* 0x000fe80000000800 */
[----:B------:R-:W-:Y:S06]  /*32d0*/  BAR.SYNC 0x0 ;  /* 0x0000000000007b1d */ /* 0x000fec0000000000 */
[----:B------:R-:W2:Y:S04]  /*32e0*/  LDS R209, [R19] ;  /* 0x0000000013d17984 */ /* 0x000ea80000000800 */
[----:B------:R-:W3:Y:S04]  /*32f0*/  LDS R210, [R19+0x44] ;  /* 0x0000440013d27984 */ /* 0x000ee80000000800 */
[----:B------:R-:W2:Y:S04]  /*3300*/  LDS R211, [R19+0x220] ;  /* 0x0002200013d37984 */ /* 0x000ea80000000800 */
[----:B------:R-:W2:Y:S04]  /*3310*/  LDS R212, [R19+0x264] ;  /* 0x0002640013d47984 */ /* 0x000ea80000000800 */
[----:B------:R-:W2:Y:S04]  /*3320*/  LDS R213, [R19+0x440] ;  /* 0x0004400013d57984 */ /* 0x000ea80000000800 */
[----:B------:R-:W2:Y:S04]  /*3330*/  LDS R214, [R19+0x484] ;  /* 0x0004840013d67984 */ /* 0x000ea80000000800 */
[----:B------:R-:W2:Y:S04]  /*3340*/  LDS R215, [R19+0x660] ;  /* 0x0006600013d77984 */ /* 0x000ea80000000800 */
[----:B------:R-:W2:Y:S04]  /*3350*/  LDS R227, [R19+0x6a4] ;  /* 0x0006a40013e37984 */ /* 0x000ea80000000800 */
[----:B------:R-:W-:Y:S06]  /*3360*/  BAR.SYNC 0x0 ;  /* 0x0000000000007b1d */ /* 0x000fec0000000000 */
[----:B-1----:R-:W-:Y:S04]  /*3370*/  STS [R21+0x9000], R178 ;  /* 0x009000b215007388 */ /* 0x002fe80000000800 */
[----:B------:R-:W-:Y:S04]  /*3380*/  STS [R176+0x9000], R179 ;  /* 0x009000b3b0007388 */ /* 0x000fe80000000800 */
[----:B------:R1:W-:Y:S04]  /*3390*/  STS [R177+0x9000], R228 ;  /* 0x009000e4b1007388 */ /* 0x0003e80000000800 */
[----:B----4-:R-:W-:Y:S04]  /*33a0*/  STS [R187+0x9000], R204 ;  /* 0x009000ccbb007388 */ /* 0x010fe80000000800 */
[----:B------:R-:W-:Y:S01]  /*33b0*/  STS [R186+0x9000], R205 ;  /* 0x009000cdba007388 */ /* 0x000fe20000000800 */
[C---:B-1----:R-:W5:Y:S03]  /*33c0*/  HMMA.16816.F32 R176, R88.reuse, R104, RZ ;  /* 0x0000006858b0723c */ /* 0x042f6600000018ff */
[----:B------:R-:W-:Y:S04]  /*33d0*/  STS [R185+0x9000], R206 ;  /* 0x009000ceb9007388 */ /* 0x000fe80000000800 */
[----:B------:R-:W-:Y:S01]  /*33e0*/  STS [R184+0x9000], R207 ;  /* 0x009000cfb8007388 */ /* 0x000fe20000000800 */
[----:B------:R-:W5:Y:S03]  /*33f0*/  HMMA.16816.F32 R88, R88, R106, RZ ;  /* 0x0000006a5858723c */ /* 0x000f6600000018ff */
[----:B------:R-:W-:Y:S04]  /*3400*/  STS [R183+0x9000], R208 ;  /* 0x009000d0b7007388 */ /* 0x000fe80000000800 */
[----:B--2---:R-:W-:Y:S04]  /*3410*/  STS [R182+0x9000], R209 ;  /* 0x009000d1b6007388 */ /* 0x004fe80000000800 */
[----:B---3--:R-:W-:Y:S04]  /*3420*/  STS [R181+0x9000], R210 ;  /* 0x009000d2b5007388 */ /* 0x008fe80000000800 */
[----:B------:R-:W-:Y:S01]  /*3430*/  STS [R23+0x9000], R211 ;  /* 0x009000d317007388 */ /* 0x000fe20000000800 */
[C---:B-----5:R5:W5:Y:S03]  /*3440*/  HMMA.16816.F32 R176, R92.reuse, R108, R176 ;  /* 0x0000006c5cb0723c */ /* 0x060b6600000018b0 */
[----:B------:R-:W-:Y:S04]  /*3450*/  STS [R22+0x9000], R212 ;  /* 0x009000d416007388 */ /* 0x000fe80000000800 */
[----:B------:R-:W-:Y:S01]  /*3460*/  STS [R195+0x9000], R213 ;  /* 0x009000d5c3007388 */ /* 0x000fe20000000800 */
[----:B-----5:R-:W-:Y:S01]  /*3470*/  IADD3 R109, P2, R250, UR5, RZ ;  /* 0x00000005fa6d7c10 */ /* 0x020fe2000ff5e0ff */
[----:B------:R5:W5:Y:S02]  /*3480*/  HMMA.16816.F32 R88, R92, R110, R88 ;  /* 0x0000006e5c58723c */ /* 0x000b640000001858 */
[----:B------:R-:W-:Y:S04]  /*3490*/  STS [R194+0x9000], R214 ;  /* 0x009000d6c2007388 */ /* 0x000fe80000000800 */
[----:B------:R-:W-:Y:S04]  /*34a0*/  STS [R193+0x9000], R215 ;  /* 0x009000d7c1007388 */ /* 0x000fe80000000800 */
[----:B------:R-:W-:Y:S04]  /*34b0*/  STS [R192+0x9000], R227 ;  /* 0x009000e3c0007388 */ /* 0x000fe80000000800 */
[----:B------:R-:W-:Y:S06]  /*34c0*/  BAR.SYNC 0x0 ;  /* 0x0000000000007b1d */ /* 0x000fec0000000000 */
[----:B------:R-:W1:Y:S01]  /*34d0*/  LDSM.16.MT88.4 R104, [R10+0x9000] ;  /* 0x009000000a68783b */ /* 0x000e620000004200 */
[C---:B------:R-:W5:Y:S03]  /*34e0*/  HMMA.16816.F32 R176, R96.reuse, R112, R176 ;  /* 0x0000007060b0723c */ /* 0x040f6600000018b0 */
[----:B-----5:R-:W2:Y:S04]  /*34f0*/  LDSM.16.MT88.4 R92, [R11+0x9000] ;  /* 0x009000000b5c783b */ /* 0x020ea80000004200 */
[----:B------:R-:W-:Y:S01]  /*3500*/  LDS R22, [R20+0x200] ;  /* 0x0002000014167984 */ /* 0x000fe20000000800 */
[----:B------:R5:W5:Y:S03]  /*3510*/  HMMA.16816.F32 R112, R96, R114, R88 ;  /* 0x000000726070723c */ /* 0x000b660000001858 */
[----:B-----5:R-:W3:Y:S04]  /*3520*/  LDSM.16.MT88.4 R96, [R10+0x9400] ;  /* 0x009400000a60783b */ /* 0x020ee80000004200 */
[----:B------:R-:W4:Y:S04]  /*3530*/  LDSM.16.MT88.4 R88, [R11+0x9400] ;  /* 0x009400000b58783b */ /* 0x000f280000004200 */
[----:B------:R-:W-:Y:S05]  /*3540*/  LDS R23, [R198+0x200] ;  /* 0x00020000c6177984 */ /* 0x000fea0000000800 */
[C---:B------:R-:W5:Y:S08]  /*3550*/  HMMA.16816.F32 R176, R100.reuse, R116, R176 ;  /* 0x0000007464b0723c */ /* 0x040f7000000018b0 */
[----:B------:R5:W-:Y:S02]  /*3560*/  HMMA.16816.F32 R112, R100, R118, R112 ;  /* 0x000000766470723c */ /* 0x000be40000001870 */
[----:B-----5:R-:W-:Y:S06]  /*3570*/  LDSM.16.MT88.4 R100, [R11+0x9800] ;  /* 0x009800000b64783b */ /* 0x020fec0000004200 */
[C---:B-1----:R-:W5:Y:S08]  /*3580*/  HMMA.16816.F32 R120, R144.reuse, R104, R120 ;  /* 0x000000689078723c */ /* 0x042f700000001878 */
[----:B------:R-:W5:Y:S08]  /*3590*/  HMMA.16816.F32 R124, R144, R106, R124 ;  /* 0x0000006a907c723c */ /* 0x000f70000000187c */
[C---:B------:R-:W-:Y:S08]  /*35a0*/  HMMA.16816.F32 R136, R160.reuse, R104, R136 ;  /* 0x00000068a088723c */ /* 0x040ff00000001888 */
[----:B------:R5:W-:Y:S02]  /*35b0*/  HMMA.16816.F32 R140, R160, R106, R140 ;  /* 0x0000006aa08c723c */ /* 0x000be4000000188c */
[----:B-----5:R-:W1:Y:S06]  /*35c0*/  LDSM.16.MT88.4 R104, [R10+0x9800] ;  /* 0x009800000a68783b */ /* 0x020e6c0000004200 */
[-C--:B--2---:R-:W5:Y:S08]  /*35d0*/  HMMA.16816.F32 R128, R144, R92.reuse, R128 ;  /* 0x0000005c9080723c */ /* 0x084f700000001880 */
[----:B------:R-:W5:Y:S08]  /*35e0*/  HMMA.16816.F32 R176, R160, R92, R176 ;  /* 0x0000005ca0b0723c */ /* 0x000f7000000018b0 */
[----:B---3--:R-:W5:Y:S08]  /*35f0*/  HMMA.16816.F32 R120, R148, R96, R120 ;  /* 0x000000609478723c */ /* 0x008f700000001878 */
[-C--:B------:R-:W-:Y:S08]  /*3600*/  HMMA.16816.F32 R132, R144, R94.reuse, R132 ;  /* 0x0000005e9084723c */ /* 0x080ff00000001884 */
[----:B------:R5:W-:Y:S02]  /*3610*/  HMMA.16816.F32 R112, R160, R94, R112 ;  /* 0x0000005ea070723c */ /* 0x000be40000001870 */
[----:B-----5:R-:W-:Y:S06]  /*3620*/  LDSM.16.MT88.4 R92, [R10+0x9c00] ;  /* 0x009c00000a5c783b */ /* 0x020fec0000004200 */
[C---:B------:R-:W5:Y:S08]  /*3630*/  HMMA.16816.F32 R124, R148.reuse, R98, R124 ;  /* 0x00000062947c723c */ /* 0x040f70000000187c */
[-C--:B----4-:R-:W5:Y:S08]  /*3640*/  HMMA.16816.F32 R128, R148, R88.reuse, R128 ;  /* 0x000000589480723c */ /* 0x090f700000001880 */
[C---:B------:R5:W5:Y:S02]  /*3650*/  HMMA.16816.F32 R176, R164.reuse, R88, R176 ;  /* 0x00000058a4b0723c */ /* 0x040b6400000018b0 */
[----:B-----5:R-:W2:Y:S06]  /*3660*/  LDS R88, [R20] ;  /* 0x0000000014587984 */ /* 0x020eac0000000800 */
[C---:B------:R-:W-:Y:S08]  /*3670*/  HMMA.16816.F32 R136, R164.reuse, R96, R136 ;  /* 0x00000060a488723c */ /* 0x040ff00000001888 */
[----:B------:R5:W-:Y:S02]  /*3680*/  HMMA.16816.F32 R140, R164, R98, R140 ;  /* 0x00000062a48c723c */ /* 0x000be4000000188c */
[----:B-----5:R-:W3:Y:S06]  /*3690*/  LDSM.16.MT88.4 R96, [R11+0x9c00] ;  /* 0x009c00000b60783b */ /* 0x020eec0000004200 */
[C---:B-1----:R-:W5:Y:S08]  /*36a0*/  HMMA.16816.F32 R120, R152.reuse, R104, R120 ;  /* 0x000000689878723c */ /* 0x042f700000001878 */
[----:B------:R-:W5:Y:S08]  /*36b0*/  HMMA.16816.F32 R124, R152, R106, R124 ;  /* 0x0000006a987c723c */ /* 0x000f70000000187c */
[----:B------:R-:W-:Y:S01]  /*36c0*/  HMMA.16816.F32 R132, R148, R90, R132 ;  /* 0x0000005a9484723c */ /* 0x000fe20000001884 */
[----:B--2---:R-:W-:-:S02]  /*36d0*/  HADD2.F32 R89, -RZ, R88.H0_H0 ;  /* 0x20000058ff597230 */ /* 0x004fc40000004100 */
[----:B------:R-:W-:-:S05]  /*36e0*/  HADD2.F32 R88, -RZ, R88.H1_H1 ;  /* 0x30000058ff587230 */ /* 0x000fca0000004100 */
[----:B------:R5:W-:Y:S02]  /*36f0*/  HMMA.16816.F32 R112, R164, R90, R112 ;  /* 0x0000005aa470723c */ /* 0x000be40000001870 */
[----:B-----5:R-:W-:Y:S05]  /*3700*/  LDS R90, [R20+0x10] ;  /* 0x00001000145a7984 */ /* 0x020fea0000000800 */
[--C-:B------:R-:W-:Y:S01]  /*3710*/  HADD2.F32 R91, -RZ, R22.reuse.H0_H0 ;  /* 0x20000016ff5b7230 */ /* 0x100fe20000004100 */
[----:B------:R-:W-:Y:S01]  /*3720*/  HMMA.16816.F32 R128, R152, R100, R128 ;  /* 0x000000649880723c */ /* 0x000fe20000001880 */
[----:B------:R-:W-:-:S07]  /*3730*/  HADD2.F32 R22, -RZ, R22.H1_H1 ;  /* 0x30000016ff167230 */ /* 0x000fce0000004100 */
[----:B------:R5:W-:Y:S02]  /*3740*/  HMMA.16816.F32 R176, R168, R100, R176 ;  /* 0x00000064a8b0723c */ /* 0x000be400000018b0 */
[----:B-----5:R-:W-:Y:S04]  /*3750*/  LDS R100, [R20+0x20] ;  /* 0x0000200014647984 */ /* 0x020fe80000000800 */
[----:B------:R-:W1:Y:S02]  /*3760*/  LDS R101, [R197+0x200] ;  /* 0x00020000c5657984 */ /* 0x000e640000000800 */
[----:B------:R-:W5:Y:S08]  /*3770*/  HMMA.16816.F32 R120, R156, R92, R120 ;  /* 0x0000005c9c78723c */ /* 0x000f700000001878 */
[C---:B------:R5:W-:Y:S07]  /*3780*/  HMMA.16816.F32 R136, R168.reuse, R104, R136 ;  /* 0x00000068a888723c */ /* 0x040bee0000001888 */
[----:B-----5:R-:W-:Y:S01]  /*3790*/  IADD3 R104, P1, R9, R230, RZ ;  /* 0x000000e609687210 */ /* 0x020fe20007f3e0ff */
[----:B------:R-:W-:Y:S04]  /*37a0*/  HMMA.16816.F32 R140, R168, R106, R140 ;  /* 0x0000006aa88c723c */ /* 0x000fe8000000188c */
[----:B------:R-:W-:-:S04]  /*37b0*/  IMAD.X R105, R14, 0x1, R229, P1 ;  /* 0x000000010e697824 */ /* 0x000fc800008e06e5 */
[----:B------:R-:W5:Y:S01]  /*37c0*/  HMMA.16816.F32 R124, R156, R94, R124 ;  /* 0x0000005e9c7c723c */ /* 0x000f62000000187c */
[----:B------:R-:W-:Y:S01]  /*37d0*/  FADD R91, -R122, R91 ;  /* 0x0000005b7a5b7221 */ /* 0x000fe20000000100 */
[----:B------:R-:W-:Y:S01]  /*37e0*/  FADD R22, -R123, R22 ;  /* 0x000000167b167221 */ /* 0x000fe20000000100 */
[----:B------:R-:W-:Y:S01]  /*37f0*/  FADD R89, -R120, R89 ;  /* 0x0000005978597221 */ /* 0x000fe20000000100 */
[----:B------:R-:W-:-:S03]  /*3800*/  FADD R88, -R121, R88 ;  /* 0x0000005879587221 */ /* 0x000fc60000000100 */
[----:B------:R-:W-:Y:S01]  /*3810*/  F2FP.PACK_AB R117, R22, R91 ;  /* 0x0000005b1675723e */ /* 0x000fe200000000ff */
[----:B---3--:R-:W5:Y:S01]  /*3820*/  HMMA.16816.F32 R128, R156, R96, R128 ;  /* 0x000000609c80723c */ /* 0x008f620000001880 */
[----:B------:R-:W-:Y:S01]  /*3830*/  HADD2.F32 R22, -RZ, R23.H1_H1 ;  /* 0x30000017ff167230 */ /* 0x000fe20000004100 */
[----:B------:R-:W-:Y:S01]  /*3840*/  F2FP.PACK_AB R116, R88, R89 ;  /* 0x000000595874723e */ /* 0x000fe200000000ff */
[----:B-1----:R-:W-:-:S05]  /*3850*/  HADD2.F32 R89, -RZ, R101.H0_H0 ;  /* 0x20000065ff597230 */ /* 0x002fca0000004100 */
[-C--:B------:R-:W5:Y:S01]  /*3860*/  HMMA.16816.F32 R132, R152, R102.reuse, R132 ;  /* 0x000000669884723c */ /* 0x080f620000001884 */
[----:B------:R-:W-:Y:S02]  /*3870*/  HADD2.F32 R88, -RZ, R101.H1_H1 ;  /* 0x30000065ff587230 */ /* 0x000fe40000004100 */
[----:B------:R-:W1:Y:S05]  /*3880*/  LDS R101, [R17+0x6030] ;  /* 0x0060300011657984 */ /* 0x000e6a0000000800 */
[----:B------:R5:W5:Y:S02]  /*3890*/  HMMA.16816.F32 R112, R168, R102, R112 ;  /* 0x00000066a870723c */ /* 0x000b640000001870 */
[----:B-----5:R-:W-:Y:S01]  /*38a0*/  FADD R22, -R127, R22 ;  /* 0x000000167f167221 */ /* 0x020fe20000000100 */
[----:B------:R-:W2:Y:S05]  /*38b0*/  LDS R102, [R17+0x6010] ;  /* 0x0060100011667984 */ /* 0x000eaa0000000800 */
[----:B------:R5:W-:Y:S01]  /*38c0*/  HMMA.16816.F32 R136, R172, R92, R136 ;  /* 0x0000005cac88723c */ /* 0x000be20000001888 */
[----:B------:R-:W-:Y:S01]  /*38d0*/  FADD R89, -R130, R89 ;  /* 0x0000005982597221 */ /* 0x000fe20000000100 */
[----:B-----5:R-:W3:Y:S01]  /*38e0*/  LDS R92, [R20+0x30] ;  /* 0x00003000145c7984 */ /* 0x020ee20000000800 */
[----:B------:R-:W-:-:S04]  /*38f0*/  FADD R88, -R131, R88 ;  /* 0x0000005883587221 */ /* 0x000fc80000000100 */
[--C-:B------:R-:W-:Y:S01]  /*3900*/  HADD2.F32 R93, -RZ, R90.reuse.H0_H0 ;  /* 0x2000005aff5d7230 */ /* 0x100fe20000004100 */
[C---:B------:R5:W5:Y:S01]  /*3910*/  HMMA.16816.F32 R140, R172.reuse, R94, R140 ;  /* 0x0000005eac8c723c */ /* 0x040b62000000188c */
[----:B------:R-:W-:Y:S01]  /*3920*/  HADD2.F32 R90, -RZ, R90.H1_H1 ;  /* 0x3000005aff5a7230 */ /* 0x000fe20000004100 */
[----:B-----5:R-:W4:Y:S01]  /*3930*/  LDS R94, [R196+0x200] ;  /* 0x00020000c45e7984 */ /* 0x020f220000000800 */
[----:B------:R-:W-:Y:S01]  /*3940*/  F2FP.PACK_AB R121, R88, R89 ;  /* 0x000000595879723e */ /* 0x000fe200000000ff */
[----:B------:R-:W-:Y:S02]  /*3950*/  FADD R93, -R124, R93 ;  /* 0x0000005d7c5d7221 */ /* 0x000fe40000000100 */
[----:B------:R-:W-:Y:S01]  /*3960*/  FADD R90, -R125, R90 ;  /* 0x0000005a7d5a7221 */ /* 0x000fe20000000100 */
[----:B------:R-:W-:Y:S01]  /*3970*/  HADD2.F32 R95, -RZ, R23.H0_H0 ;  /* 0x20000017ff5f7230 */ /* 0x000fe20000004100 */
[----:B------:R5:W-:Y:S01]  /*3980*/  HMMA.16816.F32 R176, R172, R96, R176 ;  /* 0x00000060acb0723c */ /* 0x000be200000018b0 */
[--C-:B------:R-:W-:Y:S01]  /*3990*/  HADD2.F32 R23, -RZ, R100.reuse.H0_H0 ;  /* 0x20000064ff177230 */ /* 0x100fe20000004100 */
[----:B-----5:R-:W4:Y:S01]  /*39a0*/  LDS R96, [R17+0x6000] ;  /* 0x0060000011607984 */ /* 0x020f220000000800 */
[----:B------:R-:W-:Y:S01]  /*39b0*/  HADD2.F32 R100, -RZ, R100.H1_H1 ;  /* 0x30000064ff647230 */ /* 0x000fe20000004100 */
[----:B------:R-:W-:Y:S01]  /*39c0*/  F2FP.PACK_AB R118, R90, R93 ;  /* 0x0000005d5a76723e */ /* 0x000fe200000000ff */
[----:B------:R-:W-:Y:S01]  /*39d0*/  FADD R95, -R126, R95 ;  /* 0x0000005f7e5f7221 */ /* 0x000fe20000000100 */
[----:B------:R-:W4:Y:S01]  /*39e0*/  LDS R97, [R20+0xa00] ;  /* 0x000a000014617984 */ /* 0x000f220000000800 */
[----:B------:R-:W-:Y:S01]  /*39f0*/  FADD R23, -R128, R23 ;  /* 0x0000001780177221 */ /* 0x000fe20000000100 */
[----:B------:R-:W-:Y:S01]  /*3a00*/  FADD R100, -R129, R100 ;  /* 0x0000006481647221 */ /* 0x000fe20000000100 */
[----:B------:R-:W5:Y:S01]  /*3a10*/  HMMA.16816.F32 R132, R156, R98, R132 ;  /* 0x000000629c84723c */ /* 0x000f620000001884 */
[----:B------:R-:W4:Y:S01]  /*3a20*/  LDS R90, [R198+0xa00] ;  /* 0x000a0000c65a7984 */ /* 0x000f220000000800 */
[----:B------:R-:W-:Y:S01]  /*3a30*/  F2FP.PACK_AB R119, R22, R95 ;  /* 0x0000005f1677723e */ /* 0x000fe200000000ff */
[----:B-1----:R-:W-:Y:S01]  /*3a40*/  HADD2.F32 R88, -RZ, R101.H1_H1 ;  /* 0x30000065ff587230 */ /* 0x002fe20000004100 */
[----:B------:R-:W-:-:S02]  /*3a50*/  F2FP.PACK_AB R120, R100, R23 ;  /* 0x000000176478723e */ /* 0x000fc400000000ff */
[----:B------:R-:W1:Y:S02]  /*3a60*/  LDS R100, [R196+0xa00] ;  /* 0x000a0000c4647984 */ /* 0x000e640000000800 */
[----:B------:R5:W5:Y:S01]  /*3a70*/  HMMA.16816.F32 R112, R172, R98, R112 ;  /* 0x00000062ac70723c */ /* 0x000b620000001870 */
[--C-:B--2---:R-:W-:Y:S01]  /*3a80*/  HADD2.F32 R95, -RZ, R102.reuse.H0_H0 ;  /* 0x20000066ff5f7230 */ /* 0x104fe20000004100 */
[----:B-----5:R-:W2:Y:S01]  /*3a90*/  LDS R98, [R17+0x6020] ;  /* 0x0060200011627984 */ /* 0x020ea20000000800 */
[----:B------:R-:W-:-:S03]  /*3aa0*/  HADD2.F32 R102, -RZ, R102.H1_H1 ;  /* 0x30000066ff667230 */ /* 0x000fc60000004100 */
[----:B------:R-:W2:Y:S01]  /*3ab0*/  LDS R99, [R197+0xa00] ;  /* 0x000a0000c5637984 */ /* 0x000ea20000000800 */
[----:B------:R-:W-:Y:S01]  /*3ac0*/  FADD R95, -R140, R95 ;  /* 0x0000005f8c5f7221 */ /* 0x000fe20000000100 */
[----:B------:R-:W-:Y:S01]  /*3ad0*/  FADD R102, -R141, R102 ;  /* 0x000000668d667221 */ /* 0x000fe20000000100 */
[--C-:B---3--:R-:W-:Y:S01]  /*3ae0*/  HADD2.F32 R23, -RZ, R92.reuse.H0_H0 ;  /* 0x2000005cff177230 */ /* 0x108fe20000004100 */
[----:B------:R-:W-:Y:S06]  /*3af0*/  BAR.SYNC 0x0 ;  /* 0x0000000000007b1d */ /* 0x000fec0000000000 */
[----:B------:R-:W-:Y:S01]  /*3b00*/  HADD2.F32 R92, -RZ, R92.H1_H1 ;  /* 0x3000005cff5c7230 */ /* 0x000fe20000004100 */
[----:B------:R-:W-:Y:S01]  /*3b10*/  FADD R23, -R132, R23 ;  /* 0x0000001784177221 */ /* 0x000fe20000000100 */
[--C-:B----4-:R-:W-:Y:S01]  /*3b20*/  HADD2.F32 R89, -RZ, R94.reuse.H0_H0 ;  /* 0x2000005eff597230 */ /* 0x110fe20000004100 */
[----:B------:R-:W-:Y:S01]  /*3b30*/  F2FP.PACK_AB R126, R102, R95 ;  /* 0x0000005f667e723e */ /* 0x000fe200000000ff */
[----:B------:R-:W-:Y:S01]  /*3b40*/  HADD2.F32 R94, -RZ, R94.H1_H1 ;  /* 0x3000005eff5e7230 */ /* 0x000fe20000004100 */
[----:B------:R-:W-:Y:S01]  /*3b50*/  FADD R92, -R133, R92 ;  /* 0x0000005c855c7221 */ /* 0x000fe20000000100 */
[----:B------:R-:W-:Y:S01]  /*3b60*/  STS [R15], R116 ;  /* 0x000000740f007388 */ /* 0x000fe20000000800 */
[----:B------:R-:W-:Y:S01]  /*3b70*/  FADD R89, -R134, R89 ;  /* 0x0000005986597221 */ /* 0x000fe20000000100 */
[----:B------:R-:W-:Y:S01]  /*3b80*/  FADD R88, -R113, R88 ;  /* 0x0000005871587221 */ /* 0x000fe20000000100 */
[--C-:B------:R-:W-:Y:S01]  /*3b90*/  HADD2.F32 R91, -RZ, R96.reuse.H0_H0 ;  /* 0x20000060ff5b7230 */ /* 0x100fe20000004100 */
[----:B------:R-:W-:Y:S01]  /*3ba0*/  FADD R94, -R135, R94 ;  /* 0x0000005e875e7221 */ /* 0x000fe20000000100 */
[----:B------:R-:W-:Y:S01]  /*3bb0*/  HADD2.F32 R96, -RZ, R96.H1_H1 ;  /* 0x30000060ff607230 */ /* 0x000fe20000004100 */
[----:B------:R-:W-:Y:S01]  /*3bc0*/  F2FP.PACK_AB R122, R92, R23 ;  /* 0x000000175c7a723e */ /* 0x000fe200000000ff */
[--C-:B------:R-:W-:Y:S01]  /*3bd0*/  HADD2.F32 R93, -RZ, R97.reuse.H0_H0 ;  /* 0x20000061ff5d7230 */ /* 0x100fe20000004100 */
[----:B------:R-:W-:Y:S01]  /*3be0*/  FADD R91, -R136, R91 ;  /* 0x0000005b885b7221 */ /* 0x000fe20000000100 */
[----:B------:R-:W-:Y:S01]  /*3bf0*/  HADD2.F32 R22, -RZ, R97.H1_H1 ;  /* 0x30000061ff167230 */ /* 0x000fe20000004100 */
[----:B------:R-:W-:Y:S01]  /*3c00*/  FADD R96, -R137, R96 ;  /* 0x0000006089607221 */ /* 0x000fe20000000100 */
[----:B------:R-:W-:Y:S01]  /*3c10*/  F2FP.PACK_AB R123, R94, R89 ;  /* 0x000000595e7b723e */ /* 0x000fe200000000ff */
[----:B------:R-:W-:Y:S01]  /*3c20*/  FADD R93, -R138, R93 ;  /* 0x0000005d8a5d7221 */ /* 0x000fe20000000100 */
[--C-:B------:R-:W-:Y:S01]  /*3c30*/  HADD2.F32 R23, -RZ, R90.reuse.H0_H0 ;  /* 0x2000005aff177230 */ /* 0x100fe20000004100 */
[----:B------:R-:W-:Y:S01]  /*3c40*/  FADD R22, -R139, R22 ;  /* 0x000000168b167221 */ /* 0x000fe20000000100 */
[----:B------:R-:W-:Y:S01]  /*3c50*/  F2FP.PACK_AB R124, R96, R91 ;  /* 0x0000005b607c723e */ /* 0x000fe200000000ff */
[----:B------:R-:W-:Y:S01]  /*3c60*/  HADD2.F32 R90, -RZ, R90.H1_H1 ;  /* 0x3000005aff5a7230 */ /* 0x000fe20000004100 */
[----:B------:R-:W-:Y:S01]  /*3c70*/  STS [R15+0x280], R117 ;  /* 0x000280750f007388 */ /* 0x000fe20000000800 */
[----:B-1----:R-:W-:Y:S01]  /*3c80*/  HADD2.F32 R95, -RZ, R100.H0_H0 ;  /* 0x20000064ff5f7230 */ /* 0x002fe20000004100 */
[----:B------:R-:W-:Y:S01]  /*3c90*/  F2FP.PACK_AB R125, R22, R93 ;  /* 0x0000005d167d723e */ /* 0x000fe200000000ff */
[--C-:B--2---:R-:W-:Y:S01]  /*3ca0*/  HADD2.F32 R89, -RZ, R98.reuse.H0_H0 ;  /* 0x20000062ff597230 */ /* 0x104fe20000004100 */
[----:B------:R-:W-:Y:S01]  /*3cb0*/  FADD R23, -R142, R23 ;  /* 0x000000178e177221 */ /* 0x000fe20000000100 */
[----:B------:R-:W-:Y:S01]  /*3cc0*/  HADD2.F32 R98, -RZ, R98.H1_H1 ;  /* 0x30000062ff627230 */ /* 0x000fe20000004100 */
[----:B------:R-:W-:Y:S01]  /*3cd0*/  FADD R90, -R143, R90 ;  /* 0x0000005a8f5a7221 */ /* 0x000fe20000000100 */
[--C-:B------:R-:W-:Y:S01]  /*3ce0*/  HADD2.F32 R91, -RZ, R99.reuse.H0_H0 ;  /* 0x20000063ff5b7230 */ /* 0x100fe20000004100 */
[----:B------:R-:W-:Y:S01]  /*3cf0*/  FADD R89, -R176, R89 ;  /* 0x00000059b0597221 */ /* 0x000fe20000000100 */
[----:B------:R-:W-:Y:S01]  /*3d00*/  HADD2.F32 R22, -RZ, R99.H1_H1 ;  /* 0x30000063ff167230 */ /* 0x000fe20000004100 */
[----:B------:R-:W-:Y:S01]  /*3d10*/  FADD R98, -R177, R98 ;  /* 0x00000062b1627221 */ /* 0x000fe20000000100 */
[----:B------:R-:W-:Y:S01]  /*3d20*/  HADD2.F32 R93, -RZ, R101.H0_H0 ;  /* 0x20000065ff5d7230 */ /* 0x000fe20000004100 */
[----:B------:R-:W-:Y:S01]  /*3d30*/  FADD R91, -R178, R91 ;  /* 0x0000005bb25b7221 */ /* 0x000fe20000000100 */
[----:B------:R-:W-:Y:S01]  /*3d40*/  HADD2.F32 R100, -RZ, R100.H1_H1 ;  /* 0x30000064ff647230 */ /* 0x000fe20000004100 */
[----:B------:R-:W-:Y:S01]  /*3d50*/  FADD R22, -R179, R22 ;  /* 0x00000016b3167221 */ /* 0x000fe20000000100 */
[----:B------:R-:W-:Y:S01]  /*3d60*/  FADD R95, -R114, R95 ;  /* 0x0000005f725f7221 */ /* 0x000fe20000000100 */
[----:B------:R-:W-:Y:S01]  /*3d70*/  FADD R93, -R112, R93 ;  /* 0x0000005d705d7221 */ /* 0x000fe20000000100 */
[----:B------:R-:W-:Y:S01]  /*3d80*/  STS [R15+0x10], R118 ;  /* 0x000010760f007388 */ /* 0x000fe20000000800 */
[----:B------:R-:W-:Y:S01]  /*3d90*/  FADD R100, -R115, R100 ;  /* 0x0000006473647221 */ /* 0x000fe20000000100 */
[----:B------:R-:W-:-:S02]  /*3da0*/  F2FP.PACK_AB R112, R90, R23 ;  /* 0x000000175a70723e */ /* 0x000fc400000000ff */
[----:B------:R-:W-:Y:S01]  /*3db0*/  STS [R15+0x290], R119 ;  /* 0x000290770f007388 */ /* 0x000fe20000000800 */
[----:B------:R-:W-:Y:S02]  /*3dc0*/  F2FP.PACK_AB R113, R98, R89 ;  /* 0x000000596271723e */ /* 0x000fe400000000ff */
[----:B------:R-:W-:Y:S01]  /*3dd0*/  F2FP.PACK_AB R114, R22, R91 ;  /* 0x0000005b1672723e */ /* 0x000fe200000000ff */
[----:B------:R-:W-:Y:S01]  /*3de0*/  STS [R15+0x20], R120 ;  /* 0x000020780f007388 */ /* 0x000fe20000000800 */
[----:B------:R-:W-:Y:S02]  /*3df0*/  F2FP.PACK_AB R115, R88, R93 ;  /* 0x0000005d5873723e */ /* 0x000fe400000000ff */
[----:B------:R-:W-:Y:S01]  /*3e00*/  F2FP.PACK_AB R127, R100, R95 ;  /* 0x0000005f647f723e */ /* 0x000fe200000000ff */
[----:B------:R-:W-:Y:S01]  /*3e10*/  STS [R15+0x2a0], R121 ;  /* 0x0002a0790f007388 */ /* 0x000fe20000000800 */
[----:B------:R-:W-:-:S03]  /*3e20*/  IADD3 R22, P1, R9, R226, RZ ;  /* 0x000000e209167210 */ /* 0x000fc60007f3e0ff */
[----:B------:R-:W-:Y:S02]  /*3e30*/  STS [R15+0x30], R122 ;  /* 0x0000307a0f007388 */ /* 0x000fe40000000800 */
[----:B------:R-:W-:Y:S01]  /*3e40*/  IMAD.X R23, R14, 0x1, R225, P1 ;  /* 0x000000010e177824 */ /* 0x000fe200008e06e1 */
[----:B------:R-:W-:Y:S01]  /*3e50*/  IADD3 R108, P1, R109, 0x40, RZ ;  /* 0x000000406d6c7810 */ /* 0x000fe20007f3e0ff */
        /* <DEDUP_REMOVED lines=16> */
[----:B-1----:R1:W-:Y:S01]  /*3f60*/  @P3 STG.E.128 [R104.64], R88 ;  /* 0x0000005868003986 */ /* 0x0023e2000c101d0e */
[----:B------:R-:W-:-:S03]  /*3f70*/  IADD3 R106, P3, R9, R224, RZ ;  /* 0x000000e0096a7210 */ /* 0x000fc60007f7e0ff */
[----:B--2---:R2:W-:Y:S01]  /*3f80*/  @P5 STG.E.128 [R22.64], R92 ;  /* 0x0000005c16005986 */ /* 0x0045e2000c101d0e */
[----:B------:R-:W-:Y:S01]  /*3f90*/  ISETP.GE.U32.AND P5, PT, R108, UR7, PT ;  /* 0x000000076c007c0c */ /* 0x000fe2000bfa6070 */
[----:B------:R-:W-:Y:S02]  /*3fa0*/  IMAD.X R108, RZ, RZ, UR6, P2 ;  /* 0x00000006ff6c7e24 */ /* 0x000fe400090e06ff */
[----:B------:R-:W-:Y:S01]  /*3fb0*/  IMAD.X R107, R14, 0x1, R223, P3 ;  /* 0x000000010e6b7824 */ /* 0x000fe200018e06df */
[----:B------:R-:W-:Y:S04]  /*3fc0*/  LDSM.16.MT88.4 R184, [R12+0x4000] ;  /* 0x004000000cb8783b */ /* 0x000fe80000004200 */
[----:B------:R-:W-:Y:S04]  /*3fd0*/  LDSM.16.MT88.4 R156, [R12+0x4800] ;  /* 0x004800000c9c783b */ /* 0x000fe80000004200 */
[----:B------:R-:W-:Y:S01]  /*3fe0*/  LDSM.16.MT88.4 R132, [R12+0x5000] ;  /* 0x005000000c84783b */ /* 0x000fe20000004200 */
[----:B-1----:R-:W-:Y:S01]  /*3ff0*/  IADD3 R89, P2, R109, 0x48, RZ ;  /* 0x000000486d597810 */ /* 0x002fe20007f5e0ff */
[--C-:B------:R-:W-:Y:S01]  /*4000*/  IMAD.X R104, RZ, RZ, R108.reuse, P1 ;  /* 0x000000ffff687224 */ /* 0x100fe200008e066c */
[----:B------:R-:W-:Y:S01]  /*4010*/  IADD3 R88, P6, R9, R222, RZ ;  /* 0x000000de09587210 */ /* 0x000fe20007fde0ff */
[----:B------:R-:W-:Y:S01]  /*4020*/  LDSM.16.MT88.4 R176, [R13+0x4000] ;  /* 0x004000000db0783b */ /* 0x000fe20000004200 */
[C---:B------:R-:W-:Y:S01]  /*4030*/  IADD3 R90, P3, R109.reuse, 0x50, RZ ;  /* 0x000000506d5a7810 */ /* 0x040fe20007f7e0ff */
[----:B------:R-:W-:Y:S01]  /*4040*/  IMAD.X R91, RZ, RZ, R108, P2 ;  /* 0x000000ffff5b7224 */ /* 0x000fe200010e066c */
[----:B------:R-:W-:Y:S01]  /*4050*/  ISETP.GE.U32.AND.EX P5, PT, R104, UR11, PT, P5 ;  /* 0x0000000b68007c0c */ /* 0x000fe2000bfa6150 */
[----:B------:R-:W-:Y:S01]  /*4060*/  LDSM.16.MT88.4 R152, [R13+0x4800] ;  /* 0x004800000d98783b */ /* 0x000fe20000004200 */
[----:B--2---:R-:W-:-:S02]  /*4070*/  IADD3 R23, P1, R109, 0x58, RZ ;  /* 0x000000586d177810 */ /* 0x004fc40007f3e0ff */
[----:B------:R-:W-:Y:S01]  /*4080*/  SEL R181, RZ, 0x10, P5 ;  /* 0x00000010ffb57807 */ /* 0x000fe20002800000 */
[----:B------:R-:W-:Y:S01]  /*4090*/  LDSM.16.MT88.4 R128, [R13+0x5000] ;  /* 0x005000000d80783b */ /* 0x000fe20000004200 */
[----:B------:R-:W-:Y:S02]  /*40a0*/  IADD3 R22, P2, R109, 0x60, RZ ;  /* 0x000000606d167810 */ /* 0x000fe40007f5e0ff */
[----:B------:R-:W-:Y:S01]  /*40b0*/  ISETP.GE.U32.AND P5, PT, R23, UR7, PT ;  /* 0x0000000717007c0c */ /* 0x000fe2000bfa6070 */
[----:B---3--:R-:W-:Y:S01]  /*40c0*/  @P4 STG.E.128 [R106.64], R96 ;  /* 0x000000606a004986 */ /* 0x008fe2000c101d0e */
[----:B------:R-:W-:Y:S01]  /*40d0*/  ISETP.GE.U32.AND P4, PT, R89, UR7, PT ;  /* 0x0000000759007c0c */ /* 0x000fe2000bf86070 */
[----:B------:R-:W-:Y:S01]  /*40e0*/  IMAD.X R89, R14, 0x1, R221, P6 ;  /* 0x000000010e597824 */ /* 0x000fe200030e06dd */
[----:B------:R-:W-:Y:S01]  /*40f0*/  ISETP.GE.U32.AND P6, PT, R90, UR7, PT ;  /* 0x000000075a007c0c */ /* 0x000fe2000bfc6070 */
[--C-:B------:R-:W-:Y:S01]  /*4100*/  IMAD.X R90, RZ, RZ, R108.reuse, P3 ;  /* 0x000000ffff5a7224 */ /* 0x100fe200018e066c */
[----:B------:R-:W-:Y:S01]  /*4110*/  ISETP.GE.U32.AND.EX P4, PT, R91, UR11, PT, P4 ;  /* 0x0000000b5b007c0c */ /* 0x000fe2000bf86140 */
[----:B------:R-:W-:Y:S01]  /*4120*/  IMAD.X R23, RZ, RZ, R108, P1 ;  /* 0x000000ffff177224 */ /* 0x000fe200008e066c */
[----:B----4-:R1:W-:Y:S02]  /*4130*/  @P0 STG.E.128 [R88.64], R100 ;  /* 0x0000006458000986 */ /* 0x0103e4000c101d0e */
[----:B------:R-:W-:-:S02]  /*4140*/  SEL R227, RZ, 0x10, P4 ;  /* 0x00000010ffe37807 */ /* 0x000fc40002000000 */
[----:B------:R-:W-:Y:S01]  /*4150*/  ISETP.GE.U32.AND P4, PT, R22, UR7, PT ;  /* 0x0000000716007c0c */ /* 0x000fe2000bf86070 */
[----:B------:R-:W-:Y:S01]  /*4160*/  LDSM.16.MT88.4 R104, [R13+0x5800] ;  /* 0x005800000d68783b */ /* 0x000fe20000004200 */
[----:B------:R-:W-:Y:S02]  /*4170*/  IADD3 R22, P3, R109, 0x68, RZ ;  /* 0x000000686d167810 */ /* 0x000fe40007f7e0ff */
[----:B------:R-:W-:Y:S01]  /*4180*/  ISETP.GE.U32.AND.EX P6, PT, R90, UR11, PT, P6 ;  /* 0x0000000b5a007c0c */ /* 0x000fe2000bfc6160 */
[----:B------:R-:W-:Y:S01]  /*4190*/  IMAD.X R90, RZ, RZ, R108, P2 ;  /* 0x000000ffff5a7224 */ /* 0x000fe200010e066c */
[----:B------:R-:W-:Y:S02]  /*41a0*/  ISETP.GE.U32.AND.EX P5, PT, R23, UR11, PT, P5 ;  /* 0x0000000b17007c0c */ /* 0x000fe4000bfa6150 */
[----:B------:R-:W-:Y:S02]  /*41b0*/  ISETP.GE.U32.AND P1, PT, R22, UR7, PT ;  /* 0x0000000716007c0c */ /* 0x000fe4000bf26070 */
[----:B------:R-:W-:-:S02]  /*41c0*/  SEL R228, RZ, 0x10, P6 ;  /* 0x00000010ffe47807 */ /* 0x000fc40003000000 */
[----:B------:R-:W-:Y:S02]  /*41d0*/  SEL R22, RZ, 0x10, P5 ;  /* 0x00000010ff167807 */ /* 0x000fe40002800000 */
[C---:B-1----:R-:W-:Y:S01]  /*41e0*/  IADD3 R88, P6, R109.reuse, 0x70, RZ ;  /* 0x000000706d587810 */ /* 0x042fe20007fde0ff */
[--C-:B------:R-:W-:Y:S01]  /*41f0*/  IMAD.X R89, RZ, RZ, R108.reuse, P3 ;  /* 0x000000ffff597224 */ /* 0x100fe200018e066c */
[----:B------:R-:W-:Y:S02]  /*4200*/  IADD3 R23, P5, R109, 0x78, RZ ;  /* 0x000000786d177810 */ /* 0x000fe40007fbe0ff */
[----:B------:R-:W-:Y:S01]  /*4210*/  ISETP.GE.U32.AND P2, PT, R88, UR7, PT ;  /* 0x0000000758007c0c */ /* 0x000fe2000bf46070 */
[--C-:B------:R-:W-:Y:S01]  /*4220*/  IMAD.X R88, RZ, RZ, R108.reuse, P6 ;  /* 0x000000ffff587224 */ /* 0x100fe200030e066c */
[----:B------:R-:W-:Y:S01]  /*4230*/  ISETP.GE.U32.AND P3, PT, R23, UR7, PT ;  /* 0x0000000717007c0c */ /* 0x000fe2000bf66070 */
[----:B------:R-:W-:Y:S01]  /*4240*/  IMAD.X R23, RZ, RZ, R108, P5 ;  /* 0x000000ffff177224 */ /* 0x000fe200028e066c */
[----:B------:R-:W-:Y:S01]  /*4250*/  ISETP.GE.U32.AND.EX P4, PT, R90, UR11, PT, P4 ;  /* 0x0000000b5a007c0c */ /* 0x000fe2000bf86140 */
[----:B------:R-:W-:Y:S04]  /*4260*/  LDSM.16.MT88.4 R108, [R12+0x5800] ;  /* 0x005800000c6c783b */ /* 0x000fe80000004200 */
[----:B------:R-:W-:Y:S06]  /*4270*/  BAR.SYNC 0x0 ;  /* 0x0000000000007b1d */ /* 0x000fec0000000000 */
[----:B------:R-:W-:Y:S01]  /*4280*/  ISETP.GE.U32.AND.EX P2, PT, R88, UR11, PT, P2 ;  /* 0x0000000b58007c0c */ /* 0x000fe2000bf46120 */
[----:B------:R1:W-:Y:S01]  /*4290*/  STS [R16], R116 ;  /* 0x0000007410007388 */ /* 0x0003e20000000800 */
[----:B------:R-:W-:-:S02]  /*42a0*/  ISETP.GE.U32.AND.EX P3, PT, R23, UR11, PT, P3 ;  /* 0x0000000b17007c0c */ /* 0x000fc4000bf66130 */
[----:B------:R-:W-:Y:S01]  /*42b0*/  ISETP.GE.U32.AND.EX P1, PT, R89, UR11, PT, P1 ;  /* 0x0000000b59007c0c */ /* 0x000fe2000bf26110 */
[----:B------:R2:W-:Y:S01]  /*42c0*/  STS [R16+0x220], R117 ;  /* 0x0002207510007388 */ /* 0x0005e20000000800 */
[----:B------:R-:W-:Y:S02]  /*42d0*/  SEL R89, RZ, 0x10, P2 ;  /* 0x00000010ff597807 */ /* 0x000fe40001000000 */
[----:B------:R-:W-:Y:S01]  /*42e0*/  SEL R23, RZ, 0x10, P4 ;  /* 0x00000010ff177807 */ /* 0x000fe20002000000 */
[----:B------:R-:W-:Y:S01]  /*42f0*/  STS [R16+0x10], R118 ;  /* 0x0000107610007388 */ /* 0x000fe20000000800 */
[----:B------:R-:W-:Y:S02]  /*4300*/  PLOP3.LUT P2, PT, PT, PT, UP0, 0x40, 0x0 ;  /* 0x000000000000781c */ /* 0x000fe40003f4e808 */
[----:B------:R-:W-:Y:S01]  /*4310*/  SEL R98, RZ, 0x10, P3 ;  /* 0x00000010ff627807 */ /* 0x000fe20001800000 */
[----:B------:R-:W-:Y:S01]  /*4320*/  STS [R16+0x230], R119 ;  /* 0x0002307710007388 */ /* 0x000fe20000000800 */
[----:B------:R-:W-:-:S02]  /*4330*/  SEL R88, RZ, 0x10, P1 ;  /* 0x00000010ff587807 */ /* 0x000fc40000800000 */
[----:B------:R-:W-:Y:S01]  /*4340*/  PLOP3.LUT P3, PT, PT, PT, UP0, 0x40, 0x0 ;  /* 0x000000000000781c */ /* 0x000fe20003f6e808 */
[----:B------:R-:W-:Y:S01]  /*4350*/  STS [R16+0x20], R120 ;  /* 0x0000207810007388 */ /* 0x000fe20000000800 */
[----:B------:R-:W-:Y:S02]  /*4360*/  PLOP3.LUT P1, PT, PT, PT, UP0, 0x40, 0x0 ;  /* 0x000000000000781c */ /* 0x000fe40003f2e808 */
[----:B------:R-:W-:Y:S01]  /*4370*/  PLOP3.LUT P6, PT, PT, PT, UP0, 0x40, 0x0 ;  /* 0x000000000000781c */ /* 0x000fe20003fce808 */
[----:B------:R-:W-:Y:S01]  /*4380*/  STS [R16+0x240], R121 ;  /* 0x0002407910007388 */ /* 0x000fe20000000800 */
[----:B-1----:R-:W-:Y:S02]  /*4390*/  SEL R116, R22, RZ, P1 ;  /* 0x000000ff16747207 */ /* 0x002fe40000800000 */
[----:B------:R-:W-:Y:S01]  /*43a0*/  IADD3 R182, P1, R9, R247, RZ ;  /* 0x000000f709b67210 */ /* 0x000fe20007f3e0ff */
[----:B------:R-:W-:Y:S01]  /*43b0*/  STS [R16+0x30], R122 ;  /* 0x0000307a10007388 */ /* 0x000fe20000000800 */
[----:B------:R-:W-:-:S02]  /*43c0*/  SEL R181, R181, RZ, P6 ;  /* 0x000000ffb5b57207 */ /* 0x000fc40003000000 */
[----:B------:R-:W-:Y:S01]  /*43d0*/  PLOP3.LUT P6, PT, PT, PT, UP0, 0x40, 0x0 ;  /* 0x000000000000781c */ /* 0x000fe20003fce808 */
[----:B------:R-:W-:Y:S01]  /*43e0*/  STS [R16+0x250], R123 ;  /* 0x0002507b10007388 */ /* 0x000fe20000000800 */
[----:B--2---:R-:W-:Y:S01]  /*43f0*/  IMAD.X R117, R14, 0x1, R246, P1 ;  /* 0x000000010e757824 */ /* 0x004fe200008e06f6 */
[----:B------:R-:W-:Y:S02]  /*4400*/  IADD3 R214, P1, R182, 0x40000, RZ ;  /* 0x00040000b6d67810 */ /* 0x000fe40007f3e0ff */
[----:B------:R-:W-:Y:S06]  /*4410*/  BAR.SYNC 0x0 ;  /* 0x0000000000007b1d */ /* 0x000fec0000000000 */
[----:B------:R-:W1:Y:S01]  /*4420*/  LDS R90, [R19] ;  /* 0x00000000135a7984 */ /* 0x000e620000000800 */
[----:B------:R-:W-:Y:S01]  /*4430*/  SEL R228, R228, RZ, P6 ;  /* 0x000000ffe4e47207 */ /* 0x000fe20003000000 */
[----:B------:R-:W-:Y:S01]  /*4440*/  IMAD.X R215, RZ, RZ, R117, P1 ;  /* 0x000000ffffd77224 */ /* 0x000fe200008e0675 */
[----:B------:R-:W-:Y:S01]  /*4450*/  IADD3 R22, P1, R182, 0x60000, RZ ;  /* 0x00060000b6167810 */ /* 0x000fe20007f3e0ff */
[----:B------:R-:W2:Y:S01]  /*4460*/  LDS R91, [R19+0x44] ;  /* 0x00004400135b7984 */ /* 0x000ea20000000800 */
[----:B------:R-:W-:-:S02]  /*4470*/  PLOP3.LUT P5, PT, PT, PT, UP0, 0x40, 0x0 ;  /* 0x000000000000781c */ /* 0x000fc40003fae808 */
[----:B------:R-:W-:Y:S01]  /*4480*/  ISETP.NE.U32.AND P0, PT, R228, RZ, PT ;  /* 0x000000ffe400720c */ /* 0x000fe20003f05070 */
[----:B------:R-:W3:Y:S01]  /*4490*/  LDS R92, [R19+0x220] ;  /* 0x00022000135c7984 */ /* 0x000ee20000000800 */
[----:B------:R-:W-:Y:S02]  /*44a0*/  IADD3 R212, P4, R182, 0x48000, RZ ;  /* 0x00048000b6d47810 */ /* 0x000fe40007f9e0ff */
[----:B------:R-:W-:Y:S01]  /*44b0*/  SEL R227, R227, RZ, P5 ;  /* 0x000000ffe3e37207 */ /* 0x000fe20002800000 */
[----:B------:R-:W4:Y:S01]  /*44c0*/  LDS R93, [R19+0x264] ;  /* 0x00026400135d7984 */ /* 0x000f220000000800 */
[----:B------:R-:W-:Y:S01]  /*44d0*/  ISETP.NE.U32.AND P5, PT, R116, RZ, PT ;  /* 0x000000ff7400720c */ /* 0x000fe20003fa5070 */
[----:B------:R-:W-:Y:S01]  /*44e0*/  IMAD.X R213, RZ, RZ, R117, P4 ;  /* 0x000000ffffd57224 */ /* 0x000fe200020e0675 */
[C---:B------:R-:W-:Y:S01]  /*44f0*/  LOP3.LUT R116, R21.reuse, 0x40, RZ, 0xfc, !PT ;  /* 0x0000004015747812 */ /* 0x040fe200078efcff */
[----:B------:R-:W1:Y:S01]  /*4500*/  LDS R94, [R19+0x440] ;  /* 0x00044000135e7984 */ /* 0x000e620000000800 */
[----:B------:R-:W-:-:S02]  /*4510*/  LOP3.LUT R119, R21, 0x200, RZ, 0xfc, !PT ;  /* 0x0000020015777812 */ /* 0x000fc400078efcff */
[C---:B------:R-:W-:Y:S01]  /*4520*/  LOP3.LUT R120, R21.reuse, 0x240, RZ, 0xfc, !PT ;  /* 0x0000024015787812 */ /* 0x040fe200078efcff */
[----:B------:R-:W1:Y:S01]  /*4530*/  LDS R95, [R19+0x484] ;  /* 0x00048400135f7984 */ /* 0x000e620000000800 */
[----:B------:R-:W-:Y:S02]  /*4540*/  LOP3.LUT R118, R21, 0x640, RZ, 0xfc, !PT ;  /* 0x0000064015767812 */ /* 0x000fe400078efcff */
[----:B------:R-:W-:Y:S01]  /*4550*/  ISETP.NE.U32.AND P6, PT, R181, RZ, PT ;  /* 0x000000ffb500720c */ /* 0x000fe20003fc5070 */
[----:B------:R-:W1:Y:S01]  /*4560*/  LDS R96, [R19+0x660] ;  /* 0x0006600013607984 */ /* 0x000e620000000800 */
[----:B------:R-:W-:Y:S02]  /*4570*/  @P0 LOP3.LUT R180, R180, 0x1000, RZ, 0xfc, !PT ;  /* 0x00001000b4b40812 */ /* 0x000fe400078efcff */
[----:B------:R-:W-:Y:S01]  /*4580*/  LOP3.LUT R121, R21, 0xa00, RZ, 0xfc, !PT ;  /* 0x00000a0015797812 */ /* 0x000fe200078efcff */
[----:B------:R-:W1:Y:S04]  /*4590*/  LDS R97, [R19+0x6a4] ;  /* 0x0006a40013617984 */ /* 0x000e680000000800 */
[----:B------:R-:W-:Y:S06]  /*45a0*/  BAR.SYNC 0x0 ;  /* 0x0000000000007b1d */ /* 0x000fec0000000000 */
[----:B------:R2:W-:Y:S01]  /*45b0*/  STS [R16+0x240], R114 ;  /* 0x0002407210007388 */ /* 0x0005e20000000800 */
[----:B------:R-:W-:-:S03]  /*45c0*/  ISETP.NE.U32.AND P0, PT, R227, RZ, PT ;  /* 0x000000ffe300720c */ /* 0x000fc60003f05070 */
[----:B------:R3:W-:Y:S04]  /*45d0*/  STS [R16+0x30], R115 ;  /* 0x0000307310007388 */ /* 0x0007e80000000800 */
[----:B------:R-:W-:Y:S01]  /*45e0*/  STS [R16], R124 ;  /* 0x0000007c10007388 */ /* 0x000fe20000000800 */
[----:B--2---:R-:W-:Y:S01]  /*45f0*/  SEL R114, R23, RZ, P2 ;  /* 0x000000ff17727207 */ /* 0x004fe20001000000 */
[----:B------:R-:W-:Y:S01]  /*4600*/  IMAD.X R23, RZ, RZ, R117, P1 ;  /* 0x000000ffff177224 */ /* 0x000fe200008e0675 */
[----:B------:R-:W-:Y:S01]  /*4610*/  PLOP3.LUT P2, PT, PT, PT, UP0, 0x40, 0x0 ;  /* 0x000000000000781c */ /* 0x000fe20003f4e808 */
[----:B------:R-:W-:Y:S01]  /*4620*/  STS [R16+0x220], R125 ;  /* 0x0002207d10007388 */ /* 0x000fe20000000800 */
[----:B---3--:R-:W-:Y:S02]  /*4630*/  SEL R115, R88, RZ, P3 ;  /* 0x000000ff58737207 */ /* 0x008fe40001800000 */
[----:B------:R-:W-:Y:S01]  /*4640*/  PLOP3.LUT P3, PT, PT, PT, UP0, 0x40, 0x0 ;  /* 0x000000000000781c */ /* 0x000fe20003f6e808 */
[----:B------:R-:W-:Y:S01]  /*4650*/  STS [R16+0x10], R126 ;  /* 0x0000107e10007388 */ /* 0x000fe20000000800 */
[----:B------:R-:W-:-:S02]  /*4660*/  SEL R88, R89, RZ, P2 ;  /* 0x000000ff59587207 */ /* 0x000fc40001000000 */
[----:B------:R-:W-:Y:S01]  /*4670*/  SEL R89, R98, RZ, P3 ;  /* 0x000000ff62597207 */ /* 0x000fe20001800000 */
[----:B------:R-:W-:Y:S01]  /*4680*/  STS [R16+0x230], R112 ;  /* 0x0002307010007388 */ /* 0x000fe20000000800 */
[C---:B------:R-:W-:Y:S02]  /*4690*/  IADD3 R210, P3, R182.reuse, 0x50000, RZ ;  /* 0x00050000b6d27810 */ /* 0x040fe40007f7e0ff */
[----:B------:R-:W-:Y:S01]  /*46a0*/  IADD3 R208, P2, R182, 0x58000, RZ ;  /* 0x00058000b6d07810 */ /* 0x000fe20007f5e0ff */
[----:B------:R-:W-:Y:S01]  /*46b0*/  STS [R16+0x20], R113 ;  /* 0x0000207110007388 */ /* 0x000fe20000000800 */
[----:B------:R-:W-:Y:S01]  /*46c0*/  ISETP.NE.U32.AND P4, PT, R114, RZ, PT ;  /* 0x000000ff7200720c */ /* 0x000fe20003f85070 */
[--C-:B------:R-:W-:Y:S01]  /*46d0*/  IMAD.X R211, RZ, RZ, R117.reuse, P3 ;  /* 0x000000ffffd37224 */ /* 0x100fe200018e0675 */
[----:B------:R-:W-:Y:S01]  /*46e0*/  IADD3 R206, P3, R182, 0x68000, RZ ;  /* 0x00068000b6ce7810 */ /* 0x000fe20007f7e0ff */
[----:B------:R-:W-:Y:S01]  /*46f0*/  STS [R16+0x250], R127 ;  /* 0x0002507f10007388 */ /* 0x000fe20000000800 */
[----:B------:R-:W-:-:S03]  /*4700*/  IMAD.X R209, RZ, RZ, R117, P2 ;  /* 0x000000ffffd17224 */ /* 0x000fc600010e0675 */
[----:B------:R-:W-:Y:S06]  /*4710*/  BAR.SYNC 0x0 ;  /* 0x0000000000007b1d */ /* 0x000fec0000000000 */
[----:B------:R-:W2:Y:S01]  /*4720*/  LDS R98, [R19] ;  /* 0x0000000013627984 */ /* 0x000ea20000000800 */
[C---:B------:R-:W-:Y:S01]  /*4730*/  IADD3 R204, P2, R182.reuse, 0x70000, RZ ;  /* 0x00070000b6cc7810 */ /* 0x040fe20007f5e0ff */
[--C-:B------:R-:W-:Y:S01]  /*4740*/  IMAD.X R207, RZ, RZ, R117.reuse, P3 ;  /* 0x000000ffffcf7224 */ /* 0x100fe200018e0675 */
[----:B------:R-:W-:Y:S01]  /*4750*/  IADD3 R182, P1, R182, 0x78000, RZ ;  /* 0x00078000b6b67810 */ /* 0x000fe20007f3e0ff */
[----:B------:R-:W3:Y:S01]  /*4760*/  LDS R99, [R19+0x44] ;  /* 0x0000440013637984 */ /* 0x000ee20000000800 */
[----:B------:R-:W-:Y:S01]  /*4770*/  ISETP.NE.U32.AND P3, PT, R115, RZ, PT ;  /* 0x000000ff7300720c */ /* 0x000fe20003f65070 */
[--C-:B------:R-:W-:Y:S01]  /*4780*/  IMAD.X R205, RZ, RZ, R117.reuse, P2 ;  /* 0x000000ffffcd7224 */ /* 0x100fe200010e0675 */
[C---:B------:R-:W-:Y:S01]  /*4790*/  LOP3.LUT R115, R21.reuse, 0x400, RZ, 0xfc, !PT ;  /* 0x0000040015737812 */ /* 0x040fe200078efcff */
[----:B------:R-:W2:Y:S01]  /*47a0*/  LDS R100, [R19+0x220] ;  /* 0x0002200013647984 */ /* 0x000ea20000000800 */
[----:B------:R-:W-:Y:S01]  /*47b0*/  IMAD.X R183, RZ, RZ, R117, P1 ;  /* 0x000000ffffb77224 */ /* 0x000fe200008e0675 */
[----:B------:R-:W-:-:S02]  /*47c0*/  LOP3.LUT R114, R21, 0x440, RZ, 0xfc, !PT ;  /* 0x0000044015727812 */ /* 0x000fc400078efcff */
[----:B------:R-:W2:Y:S01]  /*47d0*/  LDS R101, [R19+0x264] ;  /* 0x0002640013657984 */ /* 0x000ea20000000800 */
[----:B------:R-:W-:Y:S02]  /*47e0*/  LOP3.LUT R117, R21, 0x600, RZ, 0xfc, !PT ;  /* 0x0000060015757812 */ /* 0x000fe400078efcff */
[----:B------:R-:W-:Y:S01]  /*47f0*/  ISETP.NE.U32.AND P2, PT, R88, RZ, PT ;  /* 0x000000ff5800720c */ /* 0x000fe20003f45070 */
[----:B------:R-:W2:Y:S01]  /*4800*/  LDS R102, [R19+0x440] ;  /* 0x0004400013667984 */ /* 0x000ea20000000800 */
[----:B------:R-:W-:-:S03]  /*4810*/  ISETP.NE.U32.AND P1, PT, R89, RZ, PT ;  /* 0x000000ff5900720c */ /* 0x000fc60003f25070 */
[----:B------:R-:W2:Y:S04]  /*4820*/  LDS R103, [R19+0x484] ;  /* 0x0004840013677984 */ /* 0x000ea80000000800 */
[----:B------:R-:W2:Y:S04]  /*4830*/  LDS R112, [R19+0x660] ;  /* 0x0006600013707984 */ /* 0x000ea80000000800 */
[----:B------:R-:W2:Y:S04]  /*4840*/  LDS R113, [R19+0x6a4] ;  /* 0x0006a40013717984 */ /* 0x000ea80000000800 */
[----:B------:R-:W-:Y:S06]  /*4850*/  BAR.SYNC 0x0 ;  /* 0x0000000000007b1d */ /* 0x000fec0000000000 */
[----:B-1----:R1:W-:Y:S04]  /*4860*/  STS [R21+0x9000], R90 ;  /* 0x0090005a15007388 */ /* 0x0023e80000000800 */
[----:B------:R3:W-:Y:S04]  /*4870*/  STS [R116+0x9000], R91 ;  /* 0x0090005b74007388 */ /* 0x0007e80000000800 */
[----:B------:R-:W-:Y:S01]  /*4880*/  STS [R119+0x9000], R92 ;  /* 0x0090005c77007388 */ /* 0x000fe20000000800 */
[----:B-1----:R-:W-:-:S03]  /*4890*/  LOP3.LUT R90, R21, 0x840, RZ, 0xfc, !PT ;  /* 0x00000840155a7812 */ /* 0x002fc600078efcff */
[----:B----4-:R-:W-:Y:S01]  /*48a0*/  STS [R120+0x9000], R93 ;  /* 0x0090005d78007388 */ /* 0x010fe20000000800 */
[----:B---3--:R-:W-:-:S03]  /*48b0*/  LOP3.LUT R91, R21, 0x800, RZ, 0xfc, !PT ;  /* 0x00000800155b7812 */ /* 0x008fc600078efcff */
[----:B------:R-:W-:Y:S01]  /*48c0*/  STS [R115+0x9000], R94 ;  /* 0x0090005e73007388 */ /* 0x000fe20000000800 */
[----:B------:R-:W-:-:S03]  /*48d0*/  LOP3.LUT R116, R21, 0xa40, RZ, 0xfc, !PT ;  /* 0x00000a4015747812 */ /* 0x000fc600078efcff */
[----:B------:R-:W-:Y:S04]  /*48e0*/  STS [R114+0x9000], R95 ;  /* 0x0090005f72007388 */ /* 0x000fe80000000800 */
[----:B------:R-:W-:Y:S04]  /*48f0*/  STS [R117+0x9000], R96 ;  /* 0x0090006075007388 */ /* 0x000fe80000000800 */
[----:B------:R-:W-:Y:S04]  /*4900*/  STS [R118+0x9000], R97 ;  /* 0x0090006176007388 */ /* 0x000fe80000000800 */
[----:B--2---:R-:W-:Y:S04]  /*4910*/  STS [R91+0x9000], R98 ;  /* 0x009000625b007388 */ /* 0x004fe80000000800 */
        /* <DEDUP_REMOVED lines=10> */
[----:B------:R-:W-:Y:S04]  /*49c0*/  LDSM.16.MT88.4 R144, [R10+0x9400] ;  /* 0x009400000a90783b */ /* 0x000fe80000004200 */
[----:B------:R-:W-:Y:S04]  /*49d0*/  LDSM.16.MT88.4 R140, [R11+0x9400] ;  /* 0x009400000b8c783b */ /* 0x000fe80000004200 */
[----:B------:R-:W-:Y:S04]  /*49e0*/  LDSM.16.MT88.4 R120, [R10+0x9800] ;  /* 0x009800000a78783b */ /* 0x000fe80000004200 */
[----:B------:R-:W-:Y:S04]  /*49f0*/  LDSM.16.MT88.4 R116, [R11+0x9800] ;  /* 0x009800000b74783b */ /* 0x000fe80000004200 */
[----:B------:R-:W-:Y:S04]  /*4a00*/  LDSM.16.MT88.4 R96, [R10+0x9c00] ;  /* 0x009c00000a60783b */ /* 0x000fe80000004200 */
[----:B------:R-:W-:Y:S04]  /*4a10*/  LDSM.16.MT88.4 R92, [R11+0x9c00] ;  /* 0x009c00000b5c783b */ /* 0x000fe80000004200 */
[----:B------:R-:W3:Y:S04]  /*4a20*/  LDSM.16.MT88.4 R172, [R12+0x7000] ;  /* 0x007000000cac783b */ /* 0x000ee80000004200 */
[----:B------:R-:W4:Y:S04]  /*4a30*/  LDSM.16.MT88.4 R160, [R13+0x7000] ;  /* 0x007000000da0783b */ /* 0x000f280000004200 */
[----:B------:R-:W3:Y:S01]  /*4a40*/  LDSM.16.MT88.4 R148, [R12+0x7800] ;  /* 0x007800000c94783b */ /* 0x000ee20000004200 */
[C---:B-1----:R-:W5:Y:S03]  /*4a50*/  HMMA.16816.F32 R84, R184.reuse, R168, R84 ;  /* 0x000000a8b854723c */ /* 0x042f660000001854 */
[----:B------:R-:W1:Y:S04]  /*4a60*/  LDSM.16.MT88.4 R136, [R13+0x7800] ;  /* 0x007800000d88783b */ /* 0x000e680000004200 */
[----:B------:R-:W1:Y:S01]  /*4a70*/  LDSM.16.MT88.4 R124, [R12+0x8000] ;  /* 0x008000000c7c783b */ /* 0x000e620000004200 */
[C---:B------:R-:W5:Y:S03]  /*4a80*/  HMMA.16816.F32 R80, R184.reuse, R170, R80 ;  /* 0x000000aab850723c */ /* 0x040f660000001850 */
[----:B------:R-:W1:Y:S04]  /*4a90*/  LDSM.16.MT88.4 R112, [R13+0x8000] ;  /* 0x008000000d70783b */ /* 0x000e680000004200 */
[----:B------:R-:W1:Y:S01]  /*4aa0*/  LDSM.16.MT88.4 R100, [R12+0x8800] ;  /* 0x008800000c64783b */ /* 0x000e620000004200 */
[C---:B--2---:R-:W5:Y:S03]  /*4ab0*/  HMMA.16816.F32 R76, R184.reuse, R164, R76 ;  /* 0x000000a4b84c723c */ /* 0x044f66000000184c */
[----:B------:R-:W2:Y:S04]  /*4ac0*/  LDSM.16.MT88.4 R88, [R13+0x8800] ;  /* 0x008800000d58783b */ /* 0x000ea80000004200 */
[----:B------:R-:W-:Y:S01]  /*4ad0*/  @!PT LDS RZ, [RZ] ;  /* 0x00000000fffff984 */ /* 0x000fe20000000800 */
[----:B------:R-:W-:Y:S01]  /*4ae0*/  @!PT LDS RZ, [RZ] ;  /* 0x00000000fffff984 */ /* 0x000fe20000000800 */
[----:B------:R-:W-:Y:S01]  /*4af0*/  @!PT LDS RZ, [RZ] ;  /* 0x00000000fffff984 */ /* 0x000fe20000000800 */
[----:B------:R1:W-:Y:S01]  /*4b00*/  LDGSTS.E.BYPASS.128 [R2], [R214.64], P6 ;  /* 0x00000000d6027fae */ /* 0x0003e2000b101c4e */
[----:B------:R-:W5:Y:S03]  /*4b10*/  HMMA.16816.F32 R72, R184, R166, R72 ;  /* 0x000000a6b848723c */ /* 0x000f660000001848 */
[----:B------:R1:W-:Y:S01]  /*4b20*/  LDGSTS.E.BYPASS.128 [R0], [R212.64], P0 ;  /* 0x00000000d4007fae */ /* 0x0003e20008101c4e */
[----:B------:R-:W-:-:S04]  /*4b30*/  LOP3.LUT P0, RZ, R180, 0x1000, RZ, 0xc0, !PT ;  /* 0x00001000b4ff7812 */ /* 0x000fc8000780c0ff */
[C---:B------:R-:W5:Y:S08]  /*4b40*/  HMMA.16816.F32 R68, R176.reuse, R168, R68 ;  /* 0x000000a8b044723c */ /* 0x040f700000001844 */
[----:B------:R-:W5:Y:S01]  /*4b50*/  HMMA.16816.F32 R64, R176, R170, R64 ;  /* 0x000000aab040723c */ /* 0x000f620000001840 */
[----:B------:R1:W-:Y:S01]  /*4b60*/  LDGSTS.E.BYPASS.128 [R3], [R210.64], P0 ;  /* 0x00000000d2037fae */ /* 0x0003e20008101c4e */
[----:B------:R-:W-:-:S02]  /*4b70*/  LOP3.LUT P0, RZ, R180, 0x800, RZ, 0xc0, !PT ;  /* 0x00000800b4ff7812 */ /* 0x000fc4000780c0ff */
[----:B------:R-:W-:Y:S01]  /*4b80*/  LOP3.LUT R180, R180, 0xfffffbff, RZ, 0xc0, !PT ;  /* 0xfffffbffb4b47812 */ /* 0x000fe200078ec0ff */
[----:B------:R1:W-:Y:S03]  /*4b90*/  LDGSTS.E.BYPASS.128 [R4], [R208.64], P5 ;  /* 0x00000000d0047fae */ /* 0x0003e6000a901c4e */
[----:B------:R-:W-:Y:S01]  /*4ba0*/  @P5 LOP3.LUT R180, R180, 0x400, RZ, 0xfc, !PT ;  /* 0x00000400b4b45812 */ /* 0x000fe200078efcff */
[----:B------:R1:W-:Y:S01]  /*4bb0*/  LDGSTS.E.BYPASS.128 [R5], [R22.64], P4 ;  /* 0x0000000016057fae */ /* 0x0003e2000a101c4e */
[C---:B------:R-:W5:Y:S02]  /*4bc0*/  HMMA.16816.F32 R60, R176.reuse, R164, R60 ;  /* 0x000000a4b03c723c */ /* 0x040f64000000183c */
[----:B------:R-:W-:Y:S01]  /*4bd0*/  LOP3.LUT R180, R180, 0xffffffdf, RZ, 0xc0, !PT ;  /* 0xffffffdfb4b47812 */ /* 0x000fe200078ec0ff */
[----:B------:R1:W-:Y:S04]  /*4be0*/  LDGSTS.E.BYPASS.128 [R6], [R206.64], P3 ;  /* 0x00000000ce067fae */ /* 0x0003e80009901c4e */
[----:B------:R1:W-:Y:S01]  /*4bf0*/  LDGSTS.E.BYPASS.128 [R7], [R204.64], P2 ;  /* 0x00000000cc077fae */ /* 0x0003e20009101c4e */
[----:B------:R-:W5:Y:S03]  /*4c00*/  HMMA.16816.F32 R56, R176, R166, R56 ;  /* 0x000000a6b038723c */ /* 0x000f660000001838 */
[----:B------:R1:W-:Y:S04]  /*4c10*/  LDGSTS.E.BYPASS.128 [R8], [R182.64], P1 ;  /* 0x00000000b6087fae */ /* 0x0003e80008901c4e */
[----:B------:R-:W0:Y:S01]  /*4c20*/  LDGDEPBAR ;  /* 0x00000000000079af */ /* 0x000e220000000000 */
[C---:B---3--:R-:W5:Y:S03]  /*4c30*/  HMMA.16816.F32 R52, R172.reuse, R168, R52 ;  /* 0x000000a8ac34723c */ /* 0x048f660000001834 */
[----:B------:R1:W-:Y:S05]  /*4c40*/  LDGSTS.E.BYPASS.128 [R2+0x2000], [R214.64+0x80], P6 ;  /* 0x02000080d6027fae */ /* 0x0003ea000b101c4e */
[----:B------:R-:W5:Y:S01]  /*4c50*/  HMMA.16816.F32 R48, R172, R170, R48 ;  /* 0x000000aaac30723c */ /* 0x000f620000001830 */
[----:B-1----:R-:W-:-:S07]  /*4c60*/  IADD3 R214, P6, R241, UR5, RZ ;  /* 0x00000005f1d67c10 */ /* 0x002fce000ffde0ff */
[----:B------:R-:W5:Y:S01]  /*4c70*/  HMMA.16816.F32 R44, R172, R164, R44 ;  /* 0x000000a4ac2c723c */ /* 0x000f62000000182c */
[----:B------:R-:W-:Y:S01]  /*4c80*/  IMAD.X R215, RZ, RZ, UR6, P6 ;  /* 0x00000006ffd77e24 */ /* 0x000fe2000b0e06ff */
[----:B------:R-:W-:-:S06]  /*4c90*/  ISETP.LT.U32.AND P6, PT, R214, UR7, PT ;  /* 0x00000007d6007c0c */ /* 0x000fcc000bfc1070 */
[----:B------:R-:W5:Y:S01]  /*4ca0*/  HMMA.16816.F32 R40, R172, R166, R40 ;  /* 0x000000a6ac28723c */ /* 0x000f620000001828 */
[----:B------:R-:W-:Y:S02]  /*4cb0*/  ISETP.LT.U32.AND.EX P5, PT, R215, UR11, !P0, P6 ;  /* 0x0000000bd7007c0c */ /* 0x000fe4000c7a1160 */
[----:B------:R-:W-:Y:S02]  /*4cc0*/  PLOP3.LUT P6, PT, PT, PT, UP0, 0x40, 0x0 ;  /* 0x000000000000781c */ /* 0x000fe40003fce808 */
[----:B------:R-:W-:-:S03]  /*4cd0*/  SEL R252, RZ, 0x10, !P5 ;  /* 0x00000010fffc7807 */ /* 0x000fc60006800000 */
[----:B----4-:R-:W5:Y:S01]  /*4ce0*/  HMMA.16816.F32 R36, R160, R168, R36 ;  /* 0x000000a8a024723c */ /* 0x010f620000001824 */
[----:B------:R-:W-:Y:S02]  /*4cf0*/  SEL R252, R252, RZ, P6 ;  /* 0x000000fffcfc7207 */ /* 0x000fe40003000000 */
[----:B------:R-:W-:-:S03]  /*4d00*/  IADD3 R214, P6, R9, R243, RZ ;  /* 0x000000f309d67210 */ /* 0x000fc60007fde0ff */
[----:B------:R-:W-:Y:S02]  /*4d10*/  @P5 LOP3.LUT R180, R180, 0x20, RZ, 0xfc, !PT ;  /* 0x00000020b4b45812 */ /* 0x000fe400078efcff */
[----:B------:R-:W-:Y:S01]  /*4d20*/  ISETP.NE.U32.AND P5, PT, R227, RZ, PT ;  /* 0x000000ffe300720c */ /* 0x000fe20003fa5070 */
[----:B------:R-:W-:Y:S01]  /*4d30*/  IMAD.X R215, R14, 0x1, R242, P6 ;  /* 0x000000010ed77824 */ /* 0x000fe200030e06f2 */
[----:B------:R-:W-:Y:S01]  /*4d40*/  ISETP.NE.U32.AND P6, PT, R228, RZ, PT ;  /* 0x000000ffe400720c */ /* 0x000fe20003fc5070 */
[C---:B------:R-:W5:Y:S08]  /*4d50*/  HMMA.16816.F32 R32, R160.reuse, R170, R32 ;  /* 0x000000aaa020723c */ /* 0x040f700000001820 */
[----:B------:R-:W5:Y:S02]  /*4d60*/  HMMA.16816.F32 R28, R160, R164, R28 ;  /* 0x000000a4a01c723c */ /* 0x000f64000000181c */
[----:B------:R1:W-:Y:S01]  /*4d70*/  LDGSTS.E.BYPASS.128 [R0+0x2000], [R212.64+0x80], P5 ;  /* 0x02000080d4007fae */ /* 0x0003e2000a901c4e */
[----:B------:R-:W-:-:S02]  /*4d80*/  LOP3.LUT P5, RZ, R180, 0x400, RZ, 0xc0, !PT ;  /* 0x00000400b4ff7812 */ /* 0x000fc400078ac0ff */
[----:B------:R-:W-:Y:S01]  /*4d90*/  LOP3.LUT R180, R180, 0xfffffdff, RZ, 0xc0, !PT ;  /* 0xfffffdffb4b47812 */ /* 0x000fe200078ec0ff */
[----:B------:R3:W-:Y:S01]  /*4da0*/  LDGSTS.E.BYPASS.128 [R3+0x2000], [R210.64+0x80], P6 ;  /* 0x02000080d2037fae */ /* 0x0007e2000b101c4e */
[----:B------:R-:W-:Y:S01]  /*4db0*/  ISETP.NE.U32.AND P6, PT, R252, RZ, PT ;  /* 0x000000fffc00720c */ /* 0x000fe20003fc5070 */
[----:B------:R-:W5:Y:S08]  /*4dc0*/  HMMA.16816.F32 R24, R160, R166, R24 ;  /* 0x000000a6a018723c */ /* 0x000f700000001818 */
[----:B------:R4:W-:Y:S01]  /*4dd0*/  LDGSTS.E.BYPASS.128 [R4+0x2000], [R208.64+0x80], P5 ;  /* 0x02000080d0047fae */ /* 0x0009e2000a901c4e */
[----:B------:R-:W-:Y:S01]  /*4de0*/  @P5 LOP3.LUT R180, R180, 0x200, RZ, 0xfc, !PT ;  /* 0x00000200b4b45812 */ /* 0x000fe200078efcff */
[----:B-----5:R-:W5:Y:S02]  /*4df0*/  HMMA.16816.F32 R84, R156, R144, R84 ;  /* 0x000000909c54723c */ /* 0x020f640000001854 */
[----:B------:R1:W-:Y:S01]  /*4e00*/  LDGSTS.E.BYPASS.128 [R5+0x2000], [R22.64+0x80], P4 ;  /* 0x0200008016057fae */ /* 0x0003e2000a101c4e */
[----:B------:R-:W-:-:S03]  /*4e10*/  LOP3.LUT R180, R180, 0xffffffef, RZ, 0xc0, !PT ;  /* 0xffffffefb4b47812 */ /* 0x000fc600078ec0ff */
[----:B------:R1:W-:Y:S02]  /*4e20*/  LDGSTS.E.BYPASS.128 [R6+0x2000], [R206.64+0x80], P3 ;  /* 0x02000080ce067fae */ /* 0x0003e40009901c4e */
[C---:B------:R-:W5:Y:S02]  /*4e30*/  HMMA.16816.F32 R80, R156.reuse, R146, R80 ;  /* 0x000000929c50723c */ /* 0x040f640000001850 */
[----:B------:R1:W-:Y:S04]  /*4e40*/  LDGSTS.E.BYPASS.128 [R7+0x2000], [R204.64+0x80], P2 ;  /* 0x02000080cc077fae */ /* 0x0003e80009101c4e */
[----:B------:R1:W-:Y:S02]  /*4e50*/  LDGSTS.E.BYPASS.128 [R8+0x2000], [R182.64+0x80], P1 ;  /* 0x02000080b6087fae */ /* 0x0003e40008901c4e */
[C---:B------:R-:W5:Y:S02]  /*4e60*/  HMMA.16816.F32 R76, R156.reuse, R140, R76 ;  /* 0x0000008c9c4c723c */ /* 0x040f64000000184c */
[----:B------:R-:W0:Y:S04]  /*4e70*/  LDGDEPBAR ;  /* 0x00000000000079af */ /* 0x000e280000000000 */
[----:B------:R2:W-:Y:S01]  /*4e80*/  LDGSTS.E.BYPASS.128 [R220+0x6000], [R214.64], P6 ;  /* 0x06000000d6dc7fae */ /* 0x0005e2000b101c4e */
[----:B------:R-:W-:Y:S01]  /*4e90*/  IADD3 R252, P6, R238, UR5, RZ ;  /* 0x00000005eefc7c10 */ /* 0x000fe2000ffde0ff */
[----:B------:R-:W5:Y:S04]  /*4ea0*/  HMMA.16816.F32 R72, R156, R142, R72 ;  /* 0x0000008e9c48723c */ /* 0x000f680000001848 */
[----:B-1----:R-:W-:Y:S01]  /*4eb0*/  IMAD.X R212, RZ, RZ, UR6, P6 ;  /* 0x00000006ffd47e24 */ /* 0x002fe2000b0e06ff */
[----:B------:R-:W-:-:S03]  /*4ec0*/  IADD3 R22, P6, R9, R240, RZ ;  /* 0x000000f009167210 */ /* 0x000fc60007fde0ff */
[----:B------:R-:W5:Y:S02]  /*4ed0*/  HMMA.16816.F32 R68, R152, R144, R68 ;  /* 0x000000909844723c */ /* 0x000f640000001844 */
[----:B------:R-:W-:Y:S01]  /*4ee0*/  IMAD.X R23, R14, 0x1, R239, P6 ;  /* 0x000000010e177824 */ /* 0x000fe200030e06ef */
[----:B------:R-:W-:-:S04]  /*4ef0*/  ISETP.LT.U32.AND P6, PT, R252, UR7, PT ;  /* 0x00000007fc007c0c */ /* 0x000fc8000bfc1070 */
[----:B------:R-:W-:Y:S01]  /*4f00*/  ISETP.LT.U32.AND.EX P5, PT, R212, UR11, !P0, P6 ;  /* 0x0000000bd4007c0c */ /* 0x000fe2000c7a1160 */
[----:B------:R-:W5:Y:S01]  /*4f10*/  HMMA.16816.F32 R64, R152, R146, R64 ;  /* 0x000000929840723c */ /* 0x000f620000001840 */
[----:B------:R-:W-:Y:S02]  /*4f20*/  PLOP3.LUT P6, PT, PT, PT, UP0, 0x40, 0x0 ;  /* 0x000000000000781c */ /* 0x000fe40003fce808 */
[----:B------:R-:W-:-:S04]  /*4f30*/  SEL R204, RZ, 0x10, !P5 ;  /* 0x00000010ffcc7807 */ /* 0x000fc80006800000 */
[----:B------:R-:W-:Y:S01]  /*4f40*/  SEL R204, R204, RZ, P6 ;  /* 0x000000ffcccc7207 */ /* 0x000fe20003000000 */
[----:B------:R-:W5:Y:S03]  /*4f50*/  HMMA.16816.F32 R60, R152, R140, R60 ;  /* 0x0000008c983c723c */ /* 0x000f66000000183c */
[----:B------:R-:W-:Y:S02]  /*4f60*/  ISETP.NE.U32.AND P6, PT, R204, RZ, PT ;  /* 0x000000ffcc00720c */ /* 0x000fe40003fc5070 */
[----:B------:R-:W-:-:S03]  /*4f70*/  @P5 LOP3.LUT R180, R180, 0x10, RZ, 0xfc, !PT ;  /* 0x00000010b4b45812 */ /* 0x000fc600078efcff */
[----:B------:R-:W5:Y:S01]  /*4f80*/  HMMA.16816.F32 R56, R152, R142, R56 ;  /* 0x0000008e9838723c */ /* 0x000f620000001838 */
[----:B------:R-:W-:-:S07]  /*4f90*/  LOP3.LUT R180, R180, 0xfffffffe, RZ, 0xc0, !PT ;  /* 0xfffffffeb4b47812 */ /* 0x000fce00078ec0ff */
[----:B------:R1:W-:Y:S01]  /*4fa0*/  LDGSTS.E.BYPASS.128 [R219+0x6000], [R22.64], P6 ;  /* 0x0600000016db7fae */ /* 0x0003e2000b101c4e */
[----:B------:R-:W-:Y:S01]  /*4fb0*/  IADD3 R182, P6, R235, UR5, RZ ;  /* 0x00000005ebb67c10 */ /* 0x000fe2000ffde0ff */
[----:B------:R-:W5:Y:S04]  /*4fc0*/  HMMA.16816.F32 R52, R148, R144, R52 ;  /* 0x000000909434723c */ /* 0x000f680000001834 */
[----:B------:R-:W-:-:S04]  /*4fd0*/  IMAD.X R183, RZ, RZ, UR6, P6 ;  /* 0x00000006ffb77e24 */ /* 0x000fc8000b0e06ff */
[----:B------:R-:W5:Y:S01]  /*4fe0*/  HMMA.16816.F32 R48, R148, R146, R48 ;  /* 0x000000929430723c */ /* 0x000f620000001830 */
[----:B-1----:R-:W-:-:S05]  /*4ff0*/  IADD3 R22, P6, R9, R237, RZ ;  /* 0x000000ed09167210 */ /* 0x002fca0007fde0ff */
[----:B------:R-:W-:Y:S01]  /*5000*/  IMAD.X R23, R14, 0x1, R236, P6 ;  /* 0x000000010e177824 */ /* 0x000fe200030e06ec */
[----:B------:R-:W-:Y:S01]  /*5010*/  ISETP.LT.U32.AND P6, PT, R182, UR7, PT ;  /* 0x00000007b6007c0c */ /* 0x000fe2000bfc1070 */
[C---:B------:R-:W5:Y:S03]  /*5020*/  HMMA.16816.F32 R44, R148.reuse, R140, R44 ;  /* 0x0000008c942c723c */ /* 0x040f66000000182c */
[----:B------:R-:W-:Y:S02]  /*5030*/  ISETP.LT.U32.AND.EX P5, PT, R183, UR11, !P0, P6 ;  /* 0x0000000bb7007c0c */ /* 0x000fe4000c7a1160 */
[----:B------:R-:W-:Y:S02]  /*5040*/  PLOP3.LUT P6, PT, PT, PT, UP0, 0x40, 0x0 ;  /* 0x000000000000781c */ /* 0x000fe40003fce808 */
[----:B------:R-:W-:Y:S01]  /*5050*/  SEL R182, RZ, 0x10, !P5 ;  /* 0x00000010ffb67807 */ /* 0x000fe20006800000 */
[----:B------:R-:W5:Y:S03]  /*5060*/  HMMA.16816.F32 R40, R148, R142, R40 ;  /* 0x0000008e9428723c */ /* 0x000f660000001828 */
[----:B------:R-:W-:-:S04]  /*5070*/  SEL R182, R182, RZ, P6 ;  /* 0x000000ffb6b67207 */ /* 0x000fc80003000000 */
[----:B------:R-:W-:Y:S01]  /*5080*/  ISETP.NE.U32.AND P6, PT, R182, RZ, PT ;  /* 0x000000ffb600720c */ /* 0x000fe20003fc5070 */
[----:B------:R-:W5:Y:S01]  /*5090*/  HMMA.16816.F32 R36, R136, R144, R36 ;  /* 0x000000908824723c */ /* 0x000f620000001824 */
[----:B------:R-:W-:-:S04]  /*50a0*/  @P5 LOP3.LUT R180, R180, 0x1, RZ, 0xfc, !PT ;  /* 0x00000001b4b45812 */ /* 0x000fc800078efcff */
[----:B------:R-:W-:-:S03]  /*50b0*/  LOP3.LUT R180, R180, 0xffffff7f, RZ, 0xc0, !PT ;  /* 0xffffff7fb4b47812 */ /* 0x000fc600078ec0ff */
[----:B------:R-:W5:Y:S01]  /*50c0*/  HMMA.16816.F32 R32, R136, R146, R32 ;  /* 0x000000928820723c */ /* 0x000f620000001820 */
[----:B------:R-:W-:-:S03]  /*50d0*/  @P0 LOP3.LUT R180, R180, 0x80, RZ, 0xfc, !PT ;  /* 0x00000080b4b40812 */ /* 0x000fc600078efcff */
[----:B------:R1:W-:Y:S01]  /*50e0*/  LDGSTS.E.BYPASS.128 [R218+0x6000], [R22.64], P6 ;  /* 0x0600000016da7fae */ /* 0x0003e2000b101c4e */
[----:B------:R-:W-:Y:S01]  /*50f0*/  IADD3 R182, P6, R232, UR5, RZ ;  /* 0x00000005e8b67c10 */ /* 0x000fe2000ffde0ff */
[----:B------:R-:W-:Y:S01]  /*5100*/  UIADD3 UR5, UP1, UR5, 0x40, URZ ;  /* 0x0000004005057890 */ /* 0x000fe2000ff3e03f */
[----:B------:R-:W-:Y:S01]  /*5110*/  LOP3.LUT R180, R180, 0xfffffff7, RZ, 0xc0, !PT ;  /* 0xfffffff7b4b47812 */ /* 0x000fe200078ec0ff */
[----:B------:R-:W5:Y:S01]  /*5120*/  HMMA.16816.F32 R28, R136, R140, R28 ;  /* 0x0000008c881c723c */ /* 0x000f62000000181c */
[----:B------:R-:W-:Y:S01]  /*5130*/  IADD3.X R183, R231, UR6, RZ, P6, !PT ;  /* 0x00000006e7b77c10 */ /* 0x000fe2000b7fe4ff */
[----:B------:R-:W-:Y:S01]  /*5140*/  UIADD3.X UR6, URZ, UR6, URZ, UP1, !UPT ;  /* 0x000000063f067290 */ /* 0x000fe20008ffe43f */
[----:B-1----:R-:W-:-:S05]  /*5150*/  IADD3 R22, P6, R9, R234, RZ ;  /* 0x000000ea09167210 */ /* 0x002fca0007fde0ff */
[----:B------:R-:W5:Y:S01]  /*5160*/  HMMA.16816.F32 R24, R136, R142, R24 ;  /* 0x0000008e8818723c */ /* 0x000f620000001818 */
[----:B------:R-:W-:Y:S01]  /*5170*/  IMAD.X R23, R14, 0x1, R233, P6 ;  /* 0x000000010e177824 */ /* 0x000fe200030e06e9 */
[----:B------:R-:W-:-:S06]  /*5180*/  ISETP.LT.U32.AND P6, PT, R182, UR7, PT ;  /* 0x00000007b6007c0c */ /* 0x000fcc000bfc1070 */
[C---:B-----5:R-:W5:Y:S01]  /*5190*/  HMMA.16816.F32 R84, R132.reuse, R120, R84 ;  /* 0x000000788454723c */ /* 0x060f620000001854 */
[----:B------:R-:W-:Y:S02]  /*51a0*/  ISETP.LT.U32.AND.EX P5, PT, R183, UR11, !P0, P6 ;  /* 0x0000000bb7007c0c */ /* 0x000fe4000c7a1160 */
[----:B------:R-:W-:Y:S01]  /*51b0*/  PLOP3.LUT P6, PT, PT, PT, UP0, 0x40, 0x0 ;  /* 0x000000000000781c */ /* 0x000fe20003fce808 */
[----:B------:R-:W-:Y:S01]  /*51c0*/  UISETP.GE.AND UP0, UPT, UR4, UR9, UPT ;  /* 0x000000090400728c */ /* 0x000fe2000bf06270 */
[----:B------:R-:W-:Y:S02]  /*51d0*/  SEL R182, RZ, 0x10, !P5 ;  /* 0x00000010ffb67807 */ /* 0x000fe40006800000 */
[----:B------:R-:W-:Y:S01]  /*51e0*/  ISETP.NE.U32.AND P0, PT, R227, RZ, PT ;  /* 0x000000ffe300720c */ /* 0x000fe20003f05070 */
[----:B------:R-:W5:Y:S01]  /*51f0*/  HMMA.16816.F32 R80, R132, R122, R80 ;  /* 0x0000007a8450723c */ /* 0x000f620000001850 */
[----:B------:R-:W-:-:S04]  /*5200*/  SEL R182, R182, RZ, P6 ;  /* 0x000000ffb6b67207 */ /* 0x000fc80003000000 */
[----:B------:R-:W-:Y:S02]  /*5210*/  ISETP.NE.U32.AND P6, PT, R182, RZ, PT ;  /* 0x000000ffb600720c */ /* 0x000fe40003fc5070 */
[----:B------:R-:W-:Y:S01]  /*5220*/  @P5 LOP3.LUT R180, R180, 0x8, RZ, 0xfc, !PT ;  /* 0x00000008b4b45812 */ /* 0x000fe200078efcff */
[----:B------:R-:W5:Y:S01]  /*5230*/  HMMA.16816.F32 R76, R132, R116, R76 ;  /* 0x00000074844c723c */ /* 0x000f62000000184c */
[----:B------:R-:W-:-:S07]  /*5240*/  ISETP.NE.U32.AND P5, PT, R181, RZ, PT ;  /* 0x000000ffb500720c */ /* 0x000fce0003fa5070 */
[----:B------:R-:W5:Y:S02]  /*5250*/  HMMA.16816.F32 R72, R132, R118, R72 ;  /* 0x000000768448723c */ /* 0x000f640000001848 */
[----:B------:R1:W-:Y:S01]  /*5260*/  LDGSTS.E.BYPASS.128 [R217+0x6000], [R22.64], P6 ;  /* 0x0600000016d97fae */ /* 0x0003e2000b101c4e */
[----:B------:R-:W-:-:S03]  /*5270*/  IADD3 R182, P6, R9, R245, RZ ;  /* 0x000000f509b67210 */ /* 0x000fc60007fde0ff */
[----:B------:R-:W0:Y:S02]  /*5280*/  LDGDEPBAR ;  /* 0x00000000000079af */ /* 0x000e240000000000 */
[----:B------:R-:W-:Y:S01]  /*5290*/  IMAD.X R183, R14, 0x1, R244, P6 ;  /* 0x000000010eb77824 */ /* 0x000fe200030e06f4 */
[C---:B------:R-:W-:Y:S01]  /*52a0*/  IADD3 R204, P6, R182.reuse, 0x40000, RZ ;  /* 0x00040000b6cc7810 */ /* 0x040fe20007fde0ff */
[----:B------:R-:W5:Y:S04]  /*52b0*/  HMMA.16816.F32 R68, R128, R120, R68 ;  /* 0x000000788044723c */ /* 0x000f680000001844 */
[----:B------:R-:W-:Y:S01]  /*52c0*/  IMAD.X R205, RZ, RZ, R183, P6 ;  /* 0x000000ffffcd7224 */ /* 0x000fe200030e06b7 */
[----:B------:R-:W-:-:S03]  /*52d0*/  IADD3 R206, P6, R182, 0x48000, RZ ;  /* 0x00048000b6ce7810 */ /* 0x000fc60007fde0ff */
[C---:B------:R-:W5:Y:S01]  /*52e0*/  HMMA.16816.F32 R64, R128.reuse, R122, R64 ;  /* 0x0000007a8040723c */ /* 0x040f620000001840 */
[----:B------:R1:W-:Y:S01]  /*52f0*/  LDGSTS.E.BYPASS.128 [R2+0x4000], [R204.64], P5 ;  /* 0x04000000cc027fae */ /* 0x0003e2000a901c4e */
[--C-:B------:R-:W-:Y:S01]  /*5300*/  IMAD.X R207, RZ, RZ, R183.reuse, P6 ;  /* 0x000000ffffcf7224 */ /* 0x100fe200030e06b7 */
[----:B----4-:R-:W-:Y:S02]  /*5310*/  IADD3 R208, P6, R182, 0x50000, RZ ;  /* 0x00050000b6d07810 */ /* 0x010fe40007fde0ff */
[C---:B------:R-:W-:Y:S02]  /*5320*/  LOP3.LUT P5, RZ, R180.reuse, 0x200, RZ, 0xc0, !PT ;  /* 0x00000200b4ff7812 */ /* 0x040fe400078ac0ff */
[----:B------:R-:W-:Y:S01]  /*5330*/  LOP3.LUT R180, R180, 0xfffffeff, RZ, 0xc0, !PT ;  /* 0xfffffeffb4b47812 */ /* 0x000fe200078ec0ff */
[--C-:B------:R-:W-:Y:S01]  /*5340*/  IMAD.X R209, RZ, RZ, R183.reuse, P6 ;  /* 0x000000ffffd17224 */ /* 0x100fe200030e06b7 */
[----:B---3--:R-:W-:Y:S01]  /*5350*/  IADD3 R210, P6, R182, 0x58000, RZ ;  /* 0x00058000b6d27810 */ /* 0x008fe20007fde0ff */
[----:B------:R3:W-:Y:S01]  /*5360*/  LDGSTS.E.BYPASS.128 [R0+0x4000], [R206.64], P0 ;  /* 0x04000000ce007fae */ /* 0x0007e20008101c4e */
[----:B------:R-:W-:Y:S01]  /*5370*/  @P0 LOP3.LUT R180, R180, 0x100, RZ, 0xfc, !PT ;  /* 0x00000100b4b40812 */ /* 0x000fe200078efcff */
[----:B------:R-:W5:Y:S01]  /*5380*/  HMMA.16816.F32 R60, R128, R116, R60 ;  /* 0x00000074803c723c */ /* 0x000f62000000183c */
[----:B------:R-:W-:Y:S01]  /*5390*/  ISETP.NE.U32.AND P0, PT, R181, RZ, PT ;  /* 0x000000ffb500720c */ /* 0x000fe20003f05070 */
[----:B------:R-:W-:Y:S01]  /*53a0*/  IMAD.X R211, RZ, RZ, R183, P6 ;  /* 0x000000ffffd37224 */ /* 0x000fe200030e06b7 */
[----:B------:R-:W-:-:S05]  /*53b0*/  IADD3 R212, P6, R182, 0x60000, RZ ;  /* 0x00060000b6d47810 */ /* 0x000fca0007fde0ff */
[--C-:B------:R-:W-:Y:S01]  /*53c0*/  IMAD.X R213, RZ, RZ, R183.reuse, P6 ;  /* 0x000000ffffd57224 */ /* 0x100fe200030e06b7 */
[C---:B--2---:R-:W-:Y:S01]  /*53d0*/  IADD3 R214, P6, R182.reuse, 0x68000, RZ ;  /* 0x00068000b6d67810 */ /* 0x044fe20007fde0ff */
[----:B------:R-:W5:Y:S04]  /*53e0*/  HMMA.16816.F32 R56, R128, R118, R56 ;  /* 0x000000768038723c */ /* 0x000f680000001838 */
[----:B------:R-:W-:Y:S01]  /*53f0*/  IMAD.X R215, RZ, RZ, R183, P6 ;  /* 0x000000ffffd77224 */ /* 0x000fe200030e06b7 */
[----:B-1----:R-:W-:-:S03]  /*5400*/  IADD3 R22, P6, R182, 0x70000, RZ ;  /* 0x00070000b6167810 */ /* 0x002fc60007fde0ff */
[----:B------:R-:W5:Y:S02]  /*5410*/  HMMA.16816.F32 R52, R124, R120, R52 ;  /* 0x000000787c34723c */ /* 0x000f640000001834 */
[----:B------:R-:W-:Y:S01]  /*5420*/  IMAD.X R23, RZ, RZ, R183, P6 ;  /* 0x000000ffff177224 */ /* 0x000fe200030e06b7 */
[----:B------:R-:W-:-:S05]  /*5430*/  IADD3 R182, P6, R182, 0x78000, RZ ;  /* 0x00078000b6b67810 */ /* 0x000fca0007fde0ff */
[----:B------:R-:W-:Y:S01]  /*5440*/  IMAD.X R183, RZ, RZ, R183, P6 ;  /* 0x000000ffffb77224 */ /* 0x000fe200030e06b7 */
[----:B------:R-:W-:Y:S01]  /*5450*/  ISETP.NE.U32.AND P6, PT, R228, RZ, PT ;  /* 0x000000ffe400720c */ /* 0x000fe20003fc5070 */
[C---:B------:R-:W5:Y:S08]  /*5460*/  HMMA.16816.F32 R48, R124.reuse, R122, R48 ;  /* 0x0000007a7c30723c */ /* 0x040f700000001830 */
[C---:B------:R-:W5:Y:S04]  /*5470*/  HMMA.16816.F32 R44, R124.reuse, R116, R44 ;  /* 0x000000747c2c723c */ /* 0x040f68000000182c */
[----:B------:R3:W-:Y:S04]  /*5480*/  LDGSTS.E.BYPASS.128 [R3+0x4000], [R208.64], P6 ;  /* 0x04000000d0037fae */ /* 0x0007e8000b101c4e */
[----:B------:R3:W-:Y:S01]  /*5490*/  LDGSTS.E.BYPASS.128 [R4+0x4000], [R210.64], P5 ;  /* 0x04000000d2047fae */ /* 0x0007e2000a901c4e */
[----:B------:R-:W5:Y:S03]  /*54a0*/  HMMA.16816.F32 R40, R124, R118, R40 ;  /* 0x000000767c28723c */ /* 0x000f660000001828 */
[----:B------:R3:W-:Y:S04]  /*54b0*/  LDGSTS.E.BYPASS.128 [R5+0x4000], [R212.64], P4 ;  /* 0x04000000d4057fae */ /* 0x0007e8000a101c4e */
[----:B------:R3:W-:Y:S01]  /*54c0*/  LDGSTS.E.BYPASS.128 [R6+0x4000], [R214.64], P3 ;  /* 0x04000000d6067fae */ /* 0x0007e20009901c4e */
[C---:B------:R-:W5:Y:S03]  /*54d0*/  HMMA.16816.F32 R36, R112.reuse, R120, R36 ;  /* 0x000000787024723c */ /* 0x040f660000001824 */
[----:B------:R3:W-:Y:S04]  /*54e0*/  LDGSTS.E.BYPASS.128 [R7+0x4000], [R22.64], P2 ;  /* 0x0400000016077fae */ /* 0x0007e80009101c4e */
[----:B------:R3:W-:Y:S01]  /*54f0*/  LDGSTS.E.BYPASS.128 [R8+0x4000], [R182.64], P1 ;  /* 0x04000000b6087fae */ /* 0x0007e20008901c4e */
[C---:B------:R-:W5:Y:S03]  /*5500*/  HMMA.16816.F32 R32, R112.reuse, R122, R32 ;  /* 0x0000007a7020723c */ /* 0x040f660000001820 */
[----:B------:R-:W0:Y:S04]  /*5510*/  LDGDEPBAR ;  /* 0x00000000000079af */ /* 0x000e280000000000 */
[----:B------:R-:W-:Y:S06]  /*5520*/  BAR.SYNC 0x0 ;  /* 0x0000000000007b1d */ /* 0x000fec0000000000 */
[----:B------:R-:W-:Y:S01]  /*5530*/  @!PT LDS RZ, [RZ] ;  /* 0x00000000fffff984 */ /* 0x000fe20000000800 */
[----:B------:R-:W-:Y:S01]  /*5540*/  @!PT LDS RZ, [RZ] ;  /* 0x00000000fffff984 */ /* 0x000fe20000000800 */
[----:B------:R-:W-:Y:S01]  /*5550*/  @!PT LDS RZ, [RZ] ;  /* 0x00000000fffff984 */ /* 0x000fe20000000800 */
[----:B------:R3:W-:Y:S01]  /*5560*/  LDGSTS.E.BYPASS.128 [R2+0x7000], [R204.64+0x80], P0 ;  /* 0x07000080cc027fae */ /* 0x0007e20008101c4e */
[C---:B------:R-:W-:Y:S01]  /*5570*/  LOP3.LUT P0, RZ, R180.reuse, 0x100, RZ, 0xc0, !PT ;  /* 0x00000100b4ff7812 */ /* 0x040fe2000780c0ff */
[C---:B------:R-:W5:Y:S08]  /*5580*/  HMMA.16816.F32 R28, R112.reuse, R116, R28 ;  /* 0x00000074701c723c */ /* 0x040f70000000181c */
[----:B------:R-:W5:Y:S04]  /*5590*/  HMMA.16816.F32 R24, R112, R118, R24 ;  /* 0x000000767018723c */ /* 0x000f680000001818 */
[----:B------:R3:W-:Y:S01]  /*55a0*/  LDGSTS.E.BYPASS.128 [R0+0x7000], [R206.64+0x80], P0 ;  /* 0x07000080ce007fae */ /* 0x0007e20008101c4e */
[----:B------:R-:W-:-:S03]  /*55b0*/  LOP3.LUT P0, RZ, R180, 0x80, RZ, 0xc0, !PT ;  /* 0x00000080b4ff7812 */ /* 0x000fc6000780c0ff */
[----:B------:R3:W-:Y:S01]  /*55c0*/  LDGSTS.E.BYPASS.128 [R3+0x7000], [R208.64+0x80], P6 ;  /* 0x07000080d0037fae */ /* 0x0007e2000b101c4e */
[C---:B-----5:R5:W5:Y:S03]  /*55d0*/  HMMA.16816.F32 R84, R108.reuse, R96, R84 ;  /* 0x000000606c54723c */ /* 0x060b660000001854 */
[----:B------:R3:W-:Y:S04]  /*55e0*/  LDGSTS.E.BYPASS.128 [R4+0x7000], [R210.64+0x80], P5 ;  /* 0x07000080d2047fae */ /* 0x0007e8000a901c4e */
[----:B------:R3:W-:Y:S01]  /*55f0*/  LDGSTS.E.BYPASS.128 [R5+0x7000], [R212.64+0x80], P4 ;  /* 0x07000080d4057fae */ /* 0x0007e2000a101c4e */
[C---:B------:R5:W5:Y:S03]  /*5600*/  HMMA.16816.F32 R80, R108.reuse, R98, R80 ;  /* 0x000000626c50723c */ /* 0x040b660000001850 */
[----:B------:R3:W-:Y:S04]  /*5610*/  LDGSTS.E.BYPASS.128 [R6+0x7000], [R214.64+0x80], P3 ;  /* 0x07000080d6067fae */ /* 0x0007e80009901c4e */
[----:B------:R3:W-:Y:S01]  /*5620*/  LDGSTS.E.BYPASS.128 [R7+0x7000], [R22.64+0x80], P2 ;  /* 0x0700008016077fae */ /* 0x0007e20009101c4e */
[----:B------:R-:W-:Y:S01]  /*5630*/  PLOP3.LUT P2, PT, PT, PT, UP0, 0x80, 0x0 ;  /* 0x000000000000781c */ /* 0x000fe20003f4f008 */
[----:B------:R5:W5:Y:S02]  /*5640*/  HMMA.16816.F32 R76, R108, R92, R76 ;  /* 0x0000005c6c4c723c */ /* 0x000b64000000184c */
[----:B------:R3:W-:Y:S01]  /*5650*/  LDGSTS.E.BYPASS.128 [R8+0x7000], [R182.64+0x80], P1 ;  /* 0x07000080b6087fae */ /* 0x0007e20008901c4e */
[----:B------:R-:W-:-:S03]  /*5660*/  IADD3 R9, P1, R9, 0x40000, RZ ;  /* 0x0004000009097810 */ /* 0x000fc60007f3e0ff */
[----:B------:R-:W0:Y:S02]  /*5670*/  LDGDEPBAR ;  /* 0x00000000000079af */ /* 0x000e240000000000 */
[----:B------:R5:W5:Y:S01]  /*5680*/  HMMA.16816.F32 R72, R108, R94, R72 ;  /* 0x0000005e6c48723c */ /* 0x000b620000001848 */
[----:B------:R-:W-:-:S07]  /*5690*/  IMAD.X R14, RZ, RZ, R14, P1 ;  /* 0x000000ffff0e7224 */ /* 0x000fce00008e060e */
[C---:B------:R5:W5:Y:S08]  /*56a0*/  HMMA.16816.F32 R68, R104.reuse, R96, R68 ;  /* 0x000000606844723c */ /* 0x040b700000001844 */
[----:B------:R5:W5:Y:S01]  /*56b0*/  HMMA.16816.F32 R64, R104, R98, R64 ;  /* 0x000000626840723c */ /* 0x000b620000001840 */
[----:B------:R-:W-:-:S07]  /*56c0*/  DEPBAR.LE SB0, 0x0 ;  /* 0x000080000000791a */ /* 0x000fce0000000000 */
[C---:B------:R5:W5:Y:S08]  /*56d0*/  HMMA.16816.F32 R60, R104.reuse, R92, R60 ;  /* 0x0000005c683c723c */ /* 0x040b70000000183c */
[----:B------:R5:W5:Y:S08]  /*56e0*/  HMMA.16816.F32 R56, R104, R94, R56 ;  /* 0x0000005e6838723c */ /* 0x000b700000001838 */
[C---:B------:R5:W5:Y:S08]  /*56f0*/  HMMA.16816.F32 R52, R100.reuse, R96, R52 ;  /* 0x000000606434723c */ /* 0x040b700000001834 */
[C---:B------:R5:W5:Y:S08]  /*5700*/  HMMA.16816.F32 R48, R100.reuse, R98, R48 ;  /* 0x000000626430723c */ /* 0x040b700000001830 */
[C---:B------:R5:W5:Y:S08]  /*5710*/  HMMA.16816.F32 R44, R100.reuse, R92, R44 ;  /* 0x0000005c642c723c */ /* 0x040b70000000182c */
[----:B------:R5:W5:Y:S08]  /*5720*/  HMMA.16816.F32 R40, R100, R94, R40 ;  /* 0x0000005e6428723c */ /* 0x000b700000001828 */
[C---:B------:R5:W5:Y:S08]  /*5730*/  HMMA.16816.F32 R36, R88.reuse, R96, R36 ;  /* 0x000000605824723c */ /* 0x040b700000001824 */
[C---:B------:R5:W5:Y:S08]  /*5740*/  HMMA.16816.F32 R32, R88.reuse, R98, R32 ;  /* 0x000000625820723c */ /* 0x040b700000001820 */
[C---:B------:R5:W5:Y:S08]  /*5750*/  HMMA.16816.F32 R28, R88.reuse, R92, R28 ;  /* 0x0000005c581c723c */ /* 0x040b70000000181c */
[----:B------:R5:W5:Y:S01]  /*5760*/  HMMA.16816.F32 R24, R88, R94, R24 ;  /* 0x0000005e5818723c */ /* 0x000b620000001818 */
[----:B------:R-:W-:Y:S06]  /*5770*/  BAR.SYNC 0x0 ;  /* 0x0000000000007b1d */ /* 0x000fec0000000000 */
[----:B---3-5:R-:W-:Y:S01]  /*5780*/  @P2 CALL.REL.NOINC `(.L_x_1) ;  /* 0x0000001000002944 */ /* 0x028fe20003c00000 */
[----:B------:R-:W-:-:S05]  /*5790*/  BRA `(.L_x_2) ;  /* 0xffffca0000007947 */ /* 0x000fca000383ffff */
.L_x_1:
[----:B-1----:R-:W2:Y:S01]  /*57a0*/  LDL.LU R88, [R1+0x8] ;  /* 0x0000080001587983 */ /* 0x002ea20000300800 */
[----:B------:R-:W-:Y:S01]  /*57b0*/  IMAD R248, R249, 0x24, R248 ;  /* 0x00000024f9f87824 */ /* 0x000fe200078e02f8 */
[----:B------:R-:W-:-:S04]  /*57c0*/  DEPBAR.LE SB0, 0x0 ;  /* 0x000080000000791a */ /* 0x000fc80000000000 */
[----:B------:R-:W3:Y:S04]  /*57d0*/  LDL.LU R23, [R1+0x4] ;  /* 0x0000040001177983 */ /* 0x000ee80000300800 */
[----:B------:R-:W3:Y:S01]  /*57e0*/  LDL.LU R22, [R1] ;  /* 0x0000000001167983 */ /* 0x000ee20000300800 */
[----:B------:R-:W-:Y:S01]  /*57f0*/  IMAD.SHL.U32 R248, R248, 0x4, RZ ;  /* 0x00000004f8f87824 */ /* 0x000fe200078e00ff */
[C---:B------:R-:W-:Y:S01]  /*5800*/  LOP3.LUT R94, R250.reuse, 0x18, RZ, 0xfc, !PT ;  /* 0x00000018fa5e7812 */ /* 0x040fe200078efcff */
[----:B------:R-:W-:Y:S01]  /*5810*/  ULDC.64 UR4, c[0x0][0x118] ;  /* 0x0000460000047ab9 */ /* 0x000fe20000000a00 */
[----:B------:R-:W1:Y:S01]  /*5820*/  S2R R20, SR_TID.X ;  /* 0x0000000000147919 */ /* 0x000e620000002100 */
[C---:B------:R-:W-:Y:S02]  /*5830*/  LOP3.LUT R93, R250.reuse, 0x20, RZ, 0xfc, !PT ;  /* 0x00000020fa5d7812 */ /* 0x040fe400078efcff */
[C---:B------:R-:W-:Y:S01]  /*5840*/  LOP3.LUT R91, R250.reuse, 0x30, RZ, 0xfc, !PT ;  /* 0x00000030fa5b7812 */ /* 0x040fe200078efcff */
[----:B------:R-:W2:Y:S01]  /*5850*/  S2R R3, SR_CTAID.Y ;  /* 0x0000000000037919 */ /* 0x000ea20000002600 */
[----:B------:R-:W-:-:S02]  /*5860*/  LOP3.LUT R90, R250, 0x38, RZ, 0xfc, !PT ;  /* 0x00000038fa5a7812 */ /* 0x000fc400078efcff */
[----:B------:R-:W-:Y:S01]  /*5870*/  LOP3.LUT R92, R250, 0x28, RZ, 0xfc, !PT ;  /* 0x00000028fa5c7812 */ /* 0x000fe200078efcff */
[----:B------:R-:W-:Y:S06]  /*5880*/  BAR.SYNC 0x0 ;  /* 0x0000000000007b1d */ /* 0x000fec0000000000 */
[----:B------:R1:W-:Y:S04]  /*5890*/  STS.64 [R248], R84 ;  /* 0x00000054f8007388 */ /* 0x0003e80000000a00 */
[----:B------:R-:W-:Y:S01]  /*58a0*/  STS.64 [R248+0x480], R86 ;  /* 0x00048056f8007388 */ /* 0x000fe20000000a00 */
[----:B-1----:R-:W-:-:S02]  /*58b0*/  LOP3.LUT R4, R20, 0x1f, RZ, 0xc0, !PT ;  /* 0x0000001f14047812 */ /* 0x002fc400078ec0ff */
[----:B------:R-:W-:Y:S02]  /*58c0*/  LOP3.LUT R84, R250, 0x10, RZ, 0xfc, !PT ;  /* 0x00000010fa547812 */ /* 0x000fe400078efcff */
[----:B------:R-:W-:-:S05]  /*58d0*/  SHF.R.U32.HI R4, RZ, 0x3, R4 ;  /* 0x00000003ff047819 */ /* 0x000fca0000011604 */
[----:B------:R-:W-:Y:S02]  /*58e0*/  IMAD R251, R251, 0x4, R4 ;  /* 0x00000004fbfb7824 */ /* 0x000fe400078e0204 */
[----:B--2---:R-:W-:-:S04]  /*58f0*/  IMAD R0, R249, 0x24, R88 ;  /* 0x00000024f9007824 */ /* 0x004fc800078e0258 */
[----:B------:R-:W-:Y:S02]  /*5900*/  IMAD.SHL.U32 R88, R0, 0x4, RZ ;  /* 0x0000000400587824 */ /* 0x000fe400078e00ff */
[----:B---3--:R-:W-:-:S03]  /*5910*/  IMAD R2, R249, 0x24, R23 ;  /* 0x00000024f9027824 */ /* 0x008fc600078e0217 */
[----:B------:R-:W-:Y:S01]  /*5920*/  STS.64 [R88], R80 ;  /* 0x0000005058007388 */ /* 0x000fe20000000a00 */
[----:B------:R-:W-:Y:S02]  /*5930*/  IMAD R249, R249, 0x24, R22 ;  /* 0x00000024f9f97824 */ /* 0x000fe400078e0216 */
[----:B------:R-:W-:Y:S01]  /*5940*/  IMAD.SHL.U32 R89, R2, 0x4, RZ ;  /* 0x0000000402597824 */ /* 0x000fe200078e00ff */
[----:B------:R-:W1:Y:S01]  /*5950*/  S2R R22, SR_TID.X ;  /* 0x0000000000167919 */ /* 0x000e620000002100 */
[----:B------:R-:W-:Y:S02]  /*5960*/  IMAD.U32 R2, RZ, RZ, UR12 ;  /* 0x0000000cff027e24 */ /* 0x000fe4000f8e00ff */
[----:B------:R-:W-:Y:S01]  /*5970*/  IMAD.SHL.U32 R249, R249, 0x4, RZ ;  /* 0x00000004f9f97824 */ /* 0x000fe200078e00ff */
[----:B------:R-:W-:Y:S04]  /*5980*/  STS.64 [R88+0x480], R82 ;  /* 0x0004805258007388 */ /* 0x000fe80000000a00 */
[----:B------:R-:W-:Y:S04]  /*5990*/  STS.64 [R89], R76 ;  /* 0x0000004c59007388 */ /* 0x000fe80000000a00 */
[----:B------:R-:W-:Y:S04]  /*59a0*/  STS.64 [R89+0x480], R78 ;  /* 0x0004804e59007388 */ /* 0x000fe80000000a00 */
[----:B------:R-:W-:Y:S04]  /*59b0*/  STS.64 [R249], R72 ;  /* 0x00000048f9007388 */ /* 0x000fe80000000a00 */
[----:B------:R-:W-:Y:S01]  /*59c0*/  STS.64 [R249+0x480], R74 ;  /* 0x0004804af9007388 */ /* 0x000fe20000000a00 */
[----:B-1----:R-:W-:-:S05]  /*59d0*/  IMAD.SHL.U32 R0, R22, 0x4, RZ ;  /* 0x0000000416007824 */ /* 0x002fca00078e00ff */
[----:B------:R-:W-:-:S04]  /*59e0*/  LOP3.LUT R0, R0, 0x1c, RZ, 0xc0, !PT ;  /* 0x0000001c00007812 */ /* 0x000fc800078ec0ff */
[----:B------:R-:W-:Y:S01]  /*59f0*/  LOP3.LUT R21, R0, UR8, RZ, 0xfc, !PT ;  /* 0x0000000800157c12 */ /* 0x000fe2000f8efcff */
[----:B------:R-:W-:Y:S01]  /*5a00*/  IMAD R251, R251, 0x24, R0 ;  /* 0x00000024fbfb7824 */ /* 0x000fe200078e0200 */
[----:B------:R-:W-:Y:S01]  /*5a10*/  SHF.R.U32.HI R0, RZ, 0x3, R20 ;  /* 0x00000003ff007819 */ /* 0x000fe20000011614 */
[----:B------:R-:W-:Y:S06]  /*5a20*/  BAR.SYNC 0x0 ;  /* 0x0000000000007b1d */ /* 0x000fec0000000000 */
[----:B------:R-:W-:Y:S01]  /*5a30*/  ISETP.GE.U32.AND P0, PT, R21, 0x80, PT ;  /* 0x000000801500780c */ /* 0x000fe20003f06070 */
[----:B------:R-:W-:Y:S01]  /*5a40*/  IMAD.SHL.U32 R251, R251, 0x4, RZ ;  /* 0x00000004fbfb7824 */ /* 0x000fe200078e00ff */
[----:B------:R-:W-:-:S02]  /*5a50*/  SGXT.U32 R0, R0, 0x3 ;  /* 0x000000030000781a */ /* 0x000fc40000000000 */
[----:B------:R-:W-:Y:S01]  /*5a60*/  ISETP.GE.U32.AND.EX P0, PT, R2, RZ, PT, P0 ;  /* 0x000000ff0200720c */ /* 0x000fe20003f06100 */
[----:B------:R-:W-:Y:S01]  /*5a70*/  IMAD.SHL.U32 R2, R3, 0x4000, RZ ;  /* 0x0000400003027824 */ /* 0x000fe200078e00ff */
[----:B----4-:R-:W1:Y:S01]  /*5a80*/  LDS.128 R8, [R251] ;  /* 0x00000000fb087984 */ /* 0x010e620000000c00 */
[----:B------:R-:W-:-:S03]  /*5a90*/  IMAD.MOV.U32 R3, RZ, RZ, 0x4 ;  /* 0x00000004ff037424 */ /* 0x000fc600078e00ff */
[----:B------:R-:W2:Y:S01]  /*5aa0*/  LDS.128 R12, [R251+0x480] ;  /* 0x00048000fb0c7984 */ /* 0x000ea20000000c00 */
[----:B------:R-:W-:-:S03]  /*5ab0*/  IMAD.WIDE R2, R2, R3, c[0x0][0x188] ;  /* 0x0000620002027625 */ /* 0x000fc600078e0203 */
[----:B------:R-:W3:Y:S02]  /*5ac0*/  LDS.128 R4, [R251+0x900] ;  /* 0x00090000fb047984 */ /* 0x000ee40000000c00 */
[-C--:B------:R-:W-:Y:S02]  /*5ad0*/  LEA R22, P1, R84, R2.reuse, 0x9 ;  /* 0x0000000254167211 */ /* 0x080fe400078248ff */
[----:B------:R-:W1:Y:S04]  /*5ae0*/  LDS.128 R16, [R251+0xd80] ;  /* 0x000d8000fb107984 */ /* 0x000e680000000c00 */
[----:B------:R-:W-:Y:S06]  /*5af0*/  BAR.SYNC 0x0 ;  /* 0x0000000000007b1d */ /* 0x000fec0000000000 */
[----:B------:R2:W-:Y:S01]  /*5b00*/  STS.64 [R248], R68 ;  /* 0x00000044f8007388 */ /* 0x0005e20000000a00 */
[----:B------:R-:W-:-:S02]  /*5b10*/  LEA R23, P2, R94, R2, 0x9 ;  /* 0x000000025e177211 */ /* 0x000fc400078448ff */
[----:B------:R-:W-:Y:S01]  /*5b20*/  LEA R20, P3, R93, R2, 0x9 ;  /* 0x000000025d147211 */ /* 0x000fe200078648ff */
[----:B------:R2:W-:Y:S04]  /*5b30*/  STS.64 [R248+0x480], R70 ;  /* 0x00048046f8007388 */ /* 0x0005e80000000a00 */
[----:B------:R-:W-:Y:S04]  /*5b40*/  STS.64 [R88], R64 ;  /* 0x0000004058007388 */ /* 0x000fe80000000a00 */
[----:B------:R3:W-:Y:S01]  /*5b50*/  STS.64 [R88+0x480], R66 ;  /* 0x0004804258007388 */ /* 0x0007e20000000a00 */
[----:B--2---:R-:W-:-:S03]  /*5b60*/  IMAD.U32 R68, RZ, RZ, UR12 ;  /* 0x0000000cff447e24 */ /* 0x004fc6000f8e00ff */
[----:B------:R-:W-:Y:S01]  /*5b70*/  STS.64 [R89], R60 ;  /* 0x0000003c59007388 */ /* 0x000fe20000000a00 */
[----:B------:R-:W-:Y:S02]  /*5b80*/  LOP3.LUT R71, R0, 0x8, RZ, 0xfc, !PT ;  /* 0x0000000800477812 */ /* 0x000fe400078efcff */
[CC--:B------:R-:W-:Y:S01]  /*5b90*/  LEA R70, P6, R250.reuse, R2.reuse, 0x9 ;  /* 0x00000002fa467211 */ /* 0x0c0fe200078c48ff */
[----:B------:R-:W-:Y:S01]  /*5ba0*/  STS.64 [R89+0x480], R62 ;  /* 0x0004803e59007388 */ /* 0x000fe20000000a00 */
[C---:B------:R-:W-:Y:S02]  /*5bb0*/  SHF.L.U64.HI R68, R21.reuse, 0x2, R68 ;  /* 0x0000000215447819 */ /* 0x040fe40000010244 */
[----:B------:R-:W-:Y:S01]  /*5bc0*/  LEA.HI.X R69, R250, R3, RZ, 0x9, P6 ;  /* 0x00000003fa457211 */ /* 0x000fe200030f4cff */
[----:B------:R-:W-:Y:S01]  /*5bd0*/  STS.64 [R249], R56 ;  /* 0x00000038f9007388 */ /* 0x000fe20000000a00 */
[----:B---3--:R-:W-:Y:S01]  /*5be0*/  IMAD.SHL.U32 R67, R21, 0x4, RZ ;  /* 0x0000000415437824 */ /* 0x008fe200078e00ff */
[----:B------:R-:W-:-:S02]  /*5bf0*/  LEA R64, P6, R90, R2, 0x9 ;  /* 0x000000025a407211 */ /* 0x000fc400078c48ff */
[----:B------:R-:W-:Y:S04]  /*5c00*/  STS.64 [R249+0x480], R58 ;  /* 0x0004803af9007388 */ /* 0x000fe80000000a00 */
[----:B------:R-:W-:Y:S06]  /*5c10*/  BAR.SYNC 0x0 ;  /* 0x0000000000007b1d */ /* 0x000fec0000000000 */
[----:B------:R-:W2:Y:S01]  /*5c20*/  LDS.128 R72, [R251] ;  /* 0x00000000fb487984 */ /* 0x000ea20000000c00 */
[----:B------:R-:W-:-:S02]  /*5c30*/  LEA.HI.X R63, R84, R3, RZ, 0x9, P1 ;  /* 0x00000003543f7211 */ /* 0x000fc400008f4cff */
[-C--:B------:R-:W-:Y:S01]  /*5c40*/  LEA R65, P1, R71, R2.reuse, 0x9 ;  /* 0x0000000247417211 */ /* 0x080fe200078248ff */
[----:B------:R-:W3:Y:S01]  /*5c50*/  LDS.128 R76, [R251+0x480] ;  /* 0x00048000fb4c7984 */ /* 0x000ee20000000c00 */
[-C--:B------:R-:W-:Y:S02]  /*5c60*/  LEA R62, P5, R91, R2.reuse, 0x9 ;  /* 0x000000025b3e7211 */ /* 0x080fe400078a48ff */
[----:B------:R-:W-:Y:S01]  /*5c70*/  LEA.HI.X R66, R71, R3, RZ, 0x9, P1 ;  /* 0x0000000347427211 */ /* 0x000fe200008f4cff */
[----:B------:R-:W2:Y:S01]  /*5c80*/  LDS.128 R80, [R251+0x900] ;  /* 0x00090000fb507984 */ /* 0x000ea20000000c00 */
[----:B------:R-:W-:Y:S02]  /*5c90*/  IADD3 R22, P1, R22, R67, RZ ;  /* 0x0000004316167210 */ /* 0x000fe40007f3e0ff */
[----:B------:R-:W-:Y:S01]  /*5ca0*/  LEA.HI.X R57, R94, R3, RZ, 0x9, P2 ;  /* 0x000000035e397211 */ /* 0x000fe200010f4cff */
[----:B------:R-:W2:Y:S01]  /*5cb0*/  LDS.128 R84, [R251+0xd80] ;  /* 0x000d8000fb547984 */ /* 0x000ea20000000c00 */
[----:B------:R-:W-:-:S02]  /*5cc0*/  LEA R60, P4, R92, R2, 0x9 ;  /* 0x000000025c3c7211 */ /* 0x000fc400078848ff */
[-C--:B------:R-:W-:Y:S02]  /*5cd0*/  LEA.HI.X R59, R93, R3.reuse, RZ, 0x9, P3 ;  /* 0x000000035d3b7211 */ /* 0x080fe400018f4cff */
[-C--:B------:R-:W-:Y:S02]  /*5ce0*/  LEA.HI.X R21, R91, R3.reuse, RZ, 0x9, P5 ;  /* 0x000000035b157211 */ /* 0x080fe400028f4cff */
[----:B------:R-:W-:Y:S02]  /*5cf0*/  LEA.HI.X R0, R90, R3, RZ, 0x9, P6 ;  /* 0x000000035a007211 */ /* 0x000fe400030f4cff */
[-C--:B------:R-:W-:Y:S01]  /*5d00*/  IADD3 R56, P2, R23, R67.reuse, RZ ;  /* 0x0000004317387210 */ /* 0x080fe20007f5e0ff */
[--C-:B------:R-:W-:Y:S01]  /*5d10*/  IMAD.X R23, R63, 0x1, R68.reuse, P1 ;  /* 0x000000013f177824 */ /* 0x100fe200008e0644 */
[----:B------:R-:W-:Y:S02]  /*5d20*/  IADD3 R2, P5, R67, R70, RZ ;  /* 0x0000004643027210 */ /* 0x000fe40007fbe0ff */
[-C--:B------:R-:W-:Y:S01]  /*5d30*/  IADD3 R58, P3, R20, R67.reuse, RZ ;  /* 0x00000043143a7210 */ /* 0x080fe20007f7e0ff */
[----:B------:R-:W-:Y:S01]  /*5d40*/  IMAD.X R57, R57, 0x1, R68, P2 ;  /* 0x0000000139397824 */ /* 0x000fe200010e0644 */
[----:B------:R-:W-:-:S02]  /*5d50*/  IADD3 R62, P6, R62, R67, RZ ;  /* 0x000000433e3e7210 */ /* 0x000fc40007fde0ff */
[----:B------:R-:W-:Y:S01]  /*5d60*/  IADD3 R20, P1, R65, R67, RZ ;  /* 0x0000004341147210 */ /* 0x000fe20007f3e0ff */
[--C-:B------:R-:W-:Y:S01]  /*5d70*/  IMAD.X R59, R59, 0x1, R68.reuse, P3 ;  /* 0x000000013b3b7824 */ /* 0x100fe200018e0644 */
[----:B------:R-:W-:Y:S01]  /*5d80*/  LEA.HI.X R61, R92, R3, RZ, 0x9, P4 ;  /* 0x000000035c3d7211 */ /* 0x000fe200020f4cff */
[----:B------:R-:W-:Y:S01]  /*5d90*/  IMAD.X R3, R68, 0x1, R69, P5 ;  /* 0x0000000144037824 */ /* 0x000fe200028e0645 */
[-C--:B------:R-:W-:Y:S01]  /*5da0*/  IADD3 R60, P4, R60, R67.reuse, RZ ;  /* 0x000000433c3c7210 */ /* 0x080fe20007f9e0ff */
[--C-:B------:R-:W-:Y:S01]  /*5db0*/  IMAD.X R63, R21, 0x1, R68.reuse, P6 ;  /* 0x00000001153f7824 */ /* 0x100fe200030e0644 */
[----:B------:R-:W-:Y:S01]  /*5dc0*/  IADD3 R64, P5, R64, R67, RZ ;  /* 0x0000004340407210 */ /* 0x000fe20007fbe0ff */
[--C-:B------:R-:W-:Y:S01]  /*5dd0*/  IMAD.X R21, R66, 0x1, R68.reuse, P1 ;  /* 0x0000000142157824 */ /* 0x100fe200008e0644 */
[----:B-1----:R-:W-:Y:S01]  /*5de0*/  @!P0 STG.E.128 [R2.64], R8 ;  /* 0x0000000802008986 */ /* 0x002fe2000c101d04 */
[--C-:B------:R-:W-:Y:S02]  /*5df0*/  IMAD.X R61, R61, 0x1, R68.reuse, P4 ;  /* 0x000000013d3d7824 */ /* 0x100fe400020e0644 */
[----:B------:R-:W-:Y:S01]  /*5e00*/  IMAD.X R65, R0, 0x1, R68, P5 ;  /* 0x0000000100417824 */ /* 0x000fe200028e0644 */
[----:B------:R-:W-:Y:S04]  /*5e10*/  @!P0 STG.E.128 [R20.64], R12 ;  /* 0x0000000c14008986 */ /* 0x000fe8000c101d04 */
[----:B------:R-:W-:Y:S04]  /*5e20*/  @!P0 STG.E.128 [R22.64], R4 ;  /* 0x0000000416008986 */ /* 0x000fe8000c101d04 */
[----:B------:R-:W-:Y:S04]  /*5e30*/  @!P0 STG.E.128 [R56.64], R16 ;  /* 0x0000001038008986 */ /* 0x000fe8000c101d04 */
[----:B--2---:R-:W-:Y:S04]  /*5e40*/  @!P0 STG.E.128 [R58.64], R72 ;  /* 0x000000483a008986 */ /* 0x004fe8000c101d04 */
[----:B---3--:R-:W-:Y:S04]  /*5e50*/  @!P0 STG.E.128 [R60.64], R76 ;  /* 0x0000004c3c008986 */ /* 0x008fe8000c101d04 */
[----:B------:R-:W-:Y:S04]  /*5e60*/  @!P0 STG.E.128 [R62.64], R80 ;  /* 0x000000503e008986 */ /* 0x000fe8000c101d04 */
[----:B------:R-:W-:Y:S04]  /*5e70*/  @!P0 STG.E.128 [R64.64], R84 ;  /* 0x0000005440008986 */ /* 0x000fe8000c101d04 */
[----:B------:R-:W-:Y:S06]  /*5e80*/  BAR.SYNC 0x0 ;  /* 0x0000000000007b1d */ /* 0x000fec0000000000 */
[----:B------:R-:W-:Y:S04]  /*5e90*/  STS.64 [R248], R52 ;  /* 0x00000034f8007388 */ /* 0x000fe80000000a00 */
[----:B------:R-:W-:Y:S04]  /*5ea0*/  STS.64 [R248+0x480], R54 ;  /* 0x00048036f8007388 */ /* 0x000fe80000000a00 */
[----:B------:R-:W-:Y:S04]  /*5eb0*/  STS.64 [R88], R48 ;  /* 0x0000003058007388 */ /* 0x000fe80000000a00 */
[----:B------:R-:W-:Y:S04]  /*5ec0*/  STS.64 [R88+0x480], R50 ;  /* 0x0004803258007388 */ /* 0x000fe80000000a00 */
[----:B------:R-:W-:Y:S04]  /*5ed0*/  STS.64 [R89], R44 ;  /* 0x0000002c59007388 */ /* 0x000fe80000000a00 */
[----:B------:R-:W-:Y:S04]  /*5ee0*/  STS.64 [R89+0x480], R46 ;  /* 0x0004802e59007388 */ /* 0x000fe80000000a00 */
[----:B------:R-:W-:Y:S04]  /*5ef0*/  STS.64 [R249], R40 ;  /* 0x00000028f9007388 */ /* 0x000fe80000000a00 */
[----:B------:R-:W-:Y:S04]  /*5f00*/  STS.64 [R249+0x480], R42 ;  /* 0x0004802af9007388 */ /* 0x000fe80000000a00 */
[----:B------:R-:W-:Y:S06]  /*5f10*/  BAR.SYNC 0x0 ;  /* 0x0000000000007b1d */ /* 0x000fec0000000000 */
[----:B------:R-:W1:Y:S04]  /*5f20*/  LDS.128 R4, [R251] ;  /* 0x00000000fb047984 */ /* 0x000e680000000c00 */
[----:B------:R-:W2:Y:S04]  /*5f30*/  LDS.128 R8, [R251+0x480] ;  /* 0x00048000fb087984 */ /* 0x000ea80000000c00 */
[----:B------:R-:W3:Y:S04]  /*5f40*/  LDS.128 R12, [R251+0x900] ;  /* 0x00090000fb0c7984 */ /* 0x000ee80000000c00 */
[----:B------:R-:W1:Y:S04]  /*5f50*/  LDS.128 R16, [R251+0xd80] ;  /* 0x000d8000fb107984 */ /* 0x000e680000000c00 */
        /* <DEDUP_REMOVED lines=10> */
[----:B------:R-:W3:Y:S04]  /*6000*/  LDS.128 R40, [R251] ;  /* 0x00000000fb287984 */ /* 0x000ee80000000c00 */
[----:B------:R-:W3:Y:S04]  /*6010*/  LDS.128 R44, [R251+0x480] ;  /* 0x00048000fb2c7984 */ /* 0x000ee80000000c00 */
[----:B------:R-:W3:Y:S04]  /*6020*/  LDS.128 R48, [R251+0x900] ;  /* 0x00090000fb307984 */ /* 0x000ee80000000c00 */
[----:B-1----:R1:W-:Y:S04]  /*6030*/  @!P0 STG.E.128 [R2.64+0x8000], R4 ;  /* 0x0080000402008986 */ /* 0x0023e8000c101d04 */
[----:B--2---:R1:W-:Y:S04]  /*6040*/  @!P0 STG.E.128 [R20.64+0x8000], R8 ;  /* 0x0080000814008986 */ /* 0x0043e8000c101d04 */
[----:B---3--:R1:W-:Y:S04]  /*6050*/  @!P0 STG.E.128 [R22.64+0x8000], R12 ;  /* 0x0080000c16008986 */ /* 0x0083e8000c101d04 */
[----:B------:R1:W-:Y:S04]  /*6060*/  @!P0 STG.E.128 [R56.64+0x8000], R16 ;  /* 0x0080001038008986 */ /* 0x0003e8000c101d04 */
[----:B------:R1:W-:Y:S04]  /*6070*/  @!P0 STG.E.128 [R58.64+0x8000], R40 ;  /* 0x008000283a008986 */ /* 0x0003e8000c101d04 */
[----:B------:R1:W-:Y:S04]  /*6080*/  @!P0 STG.E.128 [R60.64+0x8000], R44 ;  /* 0x0080002c3c008986 */ /* 0x0003e8000c101d04 */
[----:B------:R1:W-:Y:S01]  /*6090*/  @!P0 STG.E.128 [R62.64+0x8000], R48 ;  /* 0x008000303e008986 */ /* 0x0003e2000c101d04 */
[----:B------:R-:W-:Y:S05]  /*60a0*/  @P0 EXIT ;  /* 0x000000000000094d */ /* 0x000fea0003800000 */
[----:B------:R-:W2:Y:S04]  /*60b0*/  LDS.128 R248, [R251+0xd80] ;  /* 0x000d8000fbf87984 */ /* 0x000ea80000000c00 */
[----:B--2---:R-:W-:Y:S01]  /*60c0*/  STG.E.128 [R64.64+0x8000], R248 ;  /* 0x008000f840007986 */ /* 0x004fe2000c101d04 */
[----:B------:R-:W-:Y:S05]  /*60d0*/  EXIT ;  /* 0x000000000000794d */ /* 0x000fea0003800000 */
.L_x_3:
[----:B------:R-:W-:-:S00]  /*60e0*/  BRA `(.L_x_3) ;  /* 0xfffffff000007947 */ /* 0x000fc0000383ffff */
[----:B------:R-:W-:-:S00]  /*60f0*/  NOP ;  /* 0x0000000000007918 */ /* 0x000fc00000000000 */
        /* <DEDUP_REMOVED lines=8> */
.L_x_4:


//--------------------- .nv.shared.chunk_gated_delta_rule_fwd_kernel_h_blockdim64 --------------------------
	.section	.nv.shared.chunk_gated_delta_rule_fwd_kernel_h_blockdim64,"aw",@nobits
	.align	16
